// auto-generated by cutlass_sweep.gemm — config: {"arch": "sm_90", "cluster_m": 1, "cluster_n": 1, "dtype": "int8", "dtype_b": "int8", "layout": "nt", "stages": 0, "tile_k": 32, "tile_m": 256, "tile_n": 128}
#include "cutlass/cutlass.h"
#include "cutlass/gemm/collective/collective_builder.hpp"
#include "cutlass/gemm/device/gemm_universal_adapter.h"
#include "cutlass/gemm/kernel/gemm_universal.hpp"
#include "cutlass/epilogue/collective/collective_builder.hpp"

using ElemA = int8_t;
using ElemB = int8_t;
using ElemCD = int8_t;
using Acc  = int32_t;
using TileShape    = cute::Shape<cute::_256, cute::_128, cute::_32>;
using ClusterShape = cute::Shape<cute::_1, cute::_1, cute::_1>;

using CollectiveEpilogue = typename cutlass::epilogue::collective::CollectiveBuilder<
    cutlass::arch::Sm90, cutlass::arch::OpClassTensorOp,
    TileShape, ClusterShape,
    cutlass::epilogue::collective::EpilogueTileAuto,
    Acc, Acc,
    ElemCD, cutlass::layout::RowMajor, 128 / cutlass::sizeof_bits<ElemCD>::value,
    ElemCD, cutlass::layout::RowMajor, 128 / cutlass::sizeof_bits<ElemCD>::value,
    cutlass::epilogue::collective::EpilogueScheduleAuto
  >::CollectiveOp;

using CollectiveMainloop = typename cutlass::gemm::collective::CollectiveBuilder<
    cutlass::arch::Sm90, cutlass::arch::OpClassTensorOp,
    ElemA, cutlass::layout::RowMajor, 128 / cutlass::sizeof_bits<ElemA>::value,
    ElemB, cutlass::layout::ColumnMajor, 128 / cutlass::sizeof_bits<ElemB>::value,
    Acc,
    TileShape, ClusterShape,
    cutlass::gemm::collective::StageCountAutoCarveout<static_cast<int>(sizeof(typename CollectiveEpilogue::SharedStorage))>,
    cutlass::gemm::collective::KernelScheduleAuto
  >::CollectiveOp;

using GemmKernel = cutlass::gemm::kernel::GemmUniversal<
    cute::Shape<int,int,int,int>,
    CollectiveMainloop,
    CollectiveEpilogue
>;
using Gemm = cutlass::gemm::device::GemmUniversalAdapter<GemmKernel>;

// Force the device kernel symbol into the cubin without needing a host main.
auto* _anchor = &cutlass::device_kernel<GemmKernel>;


// ===== COMPILED SASS (sm_90a) =====

	.target	sm_90a

	.elftype	@"ET_EXEC"


//--------------------- .note.nv.tkinfo           --------------------------
	.section	.note.nv.tkinfo,"",@"SHT_NOTE"
	.sectionflags	@"SHF_NOTE_NV_TKINFO"
	.tkinfo
        /*0018*/ 	.word	0x00000002
        /*0030*/ 	.string	""
        /*0030*/ 	.string	"ptxas"
        /*0030*/ 	.string	"Cuda compilation tools, release 13.0, V13.0.88"
        /*0030*/ 	.string	"Build cuda_13.0.r13.0/compiler.36424714_0"
        /*0030*/ 	.string	"-arch sm_90a -m 64 "



//--------------------- .note.nv.cuinfo           --------------------------
	.section	.note.nv.cuinfo,"",@"SHT_NOTE"
	.sectionflags	@"SHF_NOTE_NV_CUINFO"
        /*0018*/ 	.short	0x0002
        /*001a*/ 	.short	0x005a
        /*001c*/ 	.short	0x0082
	.zero		2


//--------------------- .nv.info                  --------------------------
	.section	.nv.info,"",@"SHT_CUDA_INFO"
	.align	4


	//----- nvinfo : EIATTR_REGCOUNT
	.align		4
        /*0000*/ 	.byte	0x04, 0x2f
        /*0002*/ 	.short	(.L_15 - .L_14)
	.align		4
.L_14:
        /*0004*/ 	.word	index@(_ZN7cutlass13device_kernelINS_4gemm6kernel13GemmUniversalIN4cute5tupleIJiiiiEEENS1_10collective13CollectiveMmaINS1_34MainloopSm90TmaGmmaWarpSpecializedILi18ENS5_IJNS4_1CILi1EEESB_SB_EEENS1_35KernelTmaWarpSpecializedCooperativeEEENS5_IJNSA_ILi256EEENSA_ILi128EEENSA_ILi32EEEEEEaNS5_IJlSB_lEEEaSJ_NS4_8TiledMMAINS4_8MMA_AtomIJNS4_4SM904GMMA27MMA_64x128x32_S32S8S8_SS_TNEEEENS4_6LayoutINS5_IJNSA_ILi2EEESB_SB_EEENS5_IJSB_NSA_ILi0EEEST_EEEEENS5_IJNS4_10UnderscoreESW_SW_EEEEENS4_13SM90_TMA_LOADENS4_14ComposedLayoutINS4_7SwizzleILi1ELi4ELi3EEENS4_18smem_ptr_flag_bitsILi8EEENSQ_INS5_IJNSA_ILi8EEESH_EEENS5_IJSH_SB_EEEEEEEvNS4_8identityESZ_S19_vS1A_EENS_8epilogue10collective6detail29Sm90TmaWarpSpecializedAdapterINS1D_15DefaultEpilogueIaSJ_SJ_NS1C_6thread17LinearCombinationIaLi1EiiLNS1H_9ScaleType4KindE0ELNS_15FloatRoundStyleE2EaEENS1_15EpilogueDefaultEEEEEvvEEEEvNT_6ParamsE)
        /*0008*/ 	.word	0x000000a8


	//----- nvinfo : EIATTR_FRAME_SIZE
	.align		4
.L_15:
        /*000c*/ 	.byte	0x04, 0x11
        /*000e*/ 	.short	(.L_17 - .L_16)
	.align		4
.L_16:
        /*0010*/ 	.word	index@(_ZN7cutlass13device_kernelINS_4gemm6kernel13GemmUniversalIN4cute5tupleIJiiiiEEENS1_10collective13CollectiveMmaINS1_34MainloopSm90TmaGmmaWarpSpecializedILi18ENS5_IJNS4_1CILi1EEESB_SB_EEENS1_35KernelTmaWarpSpecializedCooperativeEEENS5_IJNSA_ILi256EEENSA_ILi128EEENSA_ILi32EEEEEEaNS5_IJlSB_lEEEaSJ_NS4_8TiledMMAINS4_8MMA_AtomIJNS4_4SM904GMMA27MMA_64x128x32_S32S8S8_SS_TNEEEENS4_6LayoutINS5_IJNSA_ILi2EEESB_SB_EEENS5_IJSB_NSA_ILi0EEEST_EEEEENS5_IJNS4_10UnderscoreESW_SW_EEEEENS4_13SM90_TMA_LOADENS4_14ComposedLayoutINS4_7SwizzleILi1ELi4ELi3EEENS4_18smem_ptr_flag_bitsILi8EEENSQ_INS5_IJNSA_ILi8EEESH_EEENS5_IJSH_SB_EEEEEEEvNS4_8identityESZ_S19_vS1A_EENS_8epilogue10collective6detail29Sm90TmaWarpSpecializedAdapterINS1D_15DefaultEpilogueIaSJ_SJ_NS1C_6thread17LinearCombinationIaLi1EiiLNS1H_9ScaleType4KindE0ELNS_15FloatRoundStyleE2EaEENS1_15EpilogueDefaultEEEEEvvEEEEvNT_6ParamsE)
        /*0014*/ 	.word	0x00000000


	//----- nvinfo : EIATTR_MIN_STACK_SIZE
	.align		4
.L_17:
        /*0018*/ 	.byte	0x04, 0x12
        /*001a*/ 	.short	(.L_19 - .L_18)
	.align		4
.L_18:
        /*001c*/ 	.word	index@(_ZN7cutlass13device_kernelINS_4gemm6kernel13GemmUniversalIN4cute5tupleIJiiiiEEENS1_10collective13CollectiveMmaINS1_34MainloopSm90TmaGmmaWarpSpecializedILi18ENS5_IJNS4_1CILi1EEESB_SB_EEENS1_35KernelTmaWarpSpecializedCooperativeEEENS5_IJNSA_ILi256EEENSA_ILi128EEENSA_ILi32EEEEEEaNS5_IJlSB_lEEEaSJ_NS4_8TiledMMAINS4_8MMA_AtomIJNS4_4SM904GMMA27MMA_64x128x32_S32S8S8_SS_TNEEEENS4_6LayoutINS5_IJNSA_ILi2EEESB_SB_EEENS5_IJSB_NSA_ILi0EEEST_EEEEENS5_IJNS4_10UnderscoreESW_SW_EEEEENS4_13SM90_TMA_LOADENS4_14ComposedLayoutINS4_7SwizzleILi1ELi4ELi3EEENS4_18smem_ptr_flag_bitsILi8EEENSQ_INS5_IJNSA_ILi8EEESH_EEENS5_IJSH_SB_EEEEEEEvNS4_8identityESZ_S19_vS1A_EENS_8epilogue10collective6detail29Sm90TmaWarpSpecializedAdapterINS1D_15DefaultEpilogueIaSJ_SJ_NS1C_6thread17LinearCombinationIaLi1EiiLNS1H_9ScaleType4KindE0ELNS_15FloatRoundStyleE2EaEENS1_15EpilogueDefaultEEEEEvvEEEEvNT_6ParamsE)
        /*0020*/ 	.word	0x00000000
.L_19:


//--------------------- .nv.compat                --------------------------
	.section	.nv.compat,"",@"SHT_CUDA_COMPAT_INFO"
	.align	4
        /*0000*/ 	.byte	0x02, 0x09, 0x01, 0x00, 0x02, 0x02, 0x04, 0x00, 0x02, 0x05, 0x05, 0x00, 0x03, 0x07, 0x01, 0x01
        /*0010*/ 	.byte	0x02, 0x03, 0x01, 0x00, 0x02, 0x06, 0x01, 0x00, 0x04, 0x0b, 0x08, 0x00, 0x00, 0x00, 0x00, 0x00
        /*0020*/ 	.byte	0x00, 0x00, 0x00, 0x00


//--------------------- .nv.info._ZN7cutlass13device_kernelINS_4gemm6kernel13GemmUniversalIN4cute5tupleIJiiiiEEENS1_10collective13CollectiveMmaINS1_34MainloopSm90TmaGmmaWarpSpecializedILi18ENS5_IJNS4_1CILi1EEESB_SB_EEENS1_35KernelTmaWarpSpecializedCooperativeEEENS5_IJNSA_ILi256EEENSA_ILi128EEENSA_ILi32EEEEEEaNS5_IJlSB_lEEEaSJ_NS4_8TiledMMAINS4_8MMA_AtomIJNS4_4SM904GMMA27MMA_64x128x32_S32S8S8_SS_TNEEEENS4_6LayoutINS5_IJNSA_ILi2EEESB_SB_EEENS5_IJSB_NSA_ILi0EEEST_EEEEENS5_IJNS4_10UnderscoreESW_SW_EEEEENS4_13SM90_TMA_LOADENS4_14ComposedLayoutINS4_7SwizzleILi1ELi4ELi3EEENS4_18smem_ptr_flag_bitsILi8EEENSQ_INS5_IJNSA_ILi8EEESH_EEENS5_IJSH_SB_EEEEEEEvNS4_8identityESZ_S19_vS1A_EENS_8epilogue10collective6detail29Sm90TmaWarpSpecializedAdapterINS1D_15DefaultEpilogueIaSJ_SJ_NS1C_6thread17LinearCombinationIaLi1EiiLNS1H_9ScaleType4KindE0ELNS_15FloatRoundStyleE2EaEENS1_15EpilogueDefaultEEEEEvvEEEEvNT_6ParamsE --------------------------
	.section	.nv.info._ZN7cutlass13device_kernelINS_4gemm6kernel13GemmUniversalIN4cute5tupleIJiiiiEEENS1_10collective13CollectiveMmaINS1_34MainloopSm90TmaGmmaWarpSpecializedILi18ENS5_IJNS4_1CILi1EEESB_SB_EEENS1_35KernelTmaWarpSpecializedCooperativeEEENS5_IJNSA_ILi256EEENSA_ILi128EEENSA_ILi32EEEEEEaNS5_IJlSB_lEEEaSJ_NS4_8TiledMMAINS4_8MMA_AtomIJNS4_4SM904GMMA27MMA_64x128x32_S32S8S8_SS_TNEEEENS4_6LayoutINS5_IJNSA_ILi2EEESB_SB_EEENS5_IJSB_NSA_ILi0EEEST_EEEEENS5_IJNS4_10UnderscoreESW_SW_EEEEENS4_13SM90_TMA_LOADENS4_14ComposedLayoutINS4_7SwizzleILi1ELi4ELi3EEENS4_18smem_ptr_flag_bitsILi8EEENSQ_INS5_IJNSA_ILi8EEESH_EEENS5_IJSH_SB_EEEEEEEvNS4_8identityESZ_S19_vS1A_EENS_8epilogue10collective6detail29Sm90TmaWarpSpecializedAdapterINS1D_15DefaultEpilogueIaSJ_SJ_NS1C_6thread17LinearCombinationIaLi1EiiLNS1H_9ScaleType4KindE0ELNS_15FloatRoundStyleE2EaEENS1_15EpilogueDefaultEEEEEvvEEEEvNT_6ParamsE,"",@"SHT_CUDA_INFO"
	.sectionflags	@""
	.align	4


	//----- nvinfo : EIATTR_CUDA_API_VERSION
	.align		4
        /*0000*/ 	.byte	0x04, 0x37
        /*0002*/ 	.short	(.L_21 - .L_20)
.L_20:
        /*0004*/ 	.word	0x00000082


	//----- nvinfo : EIATTR_KPARAM_INFO
	.align		4
.L_21:
        /*0008*/ 	.byte	0x04, 0x17
        /*000a*/ 	.short	(.L_23 - .L_22)
.L_22:
        /*000c*/ 	.word	0x00000000
        /*0010*/ 	.short	0x0000
        /*0012*/ 	.short	0x0070
        /*0014*/ 	.byte	0x00, 0xf0, 0x01, 0x10


	//----- nvinfo : EIATTR_SPARSE_MMA_MASK
	.align		4
.L_23:
        /*0018*/ 	.byte	0x03, 0x50
        /*001a*/ 	.short	0x0000


	//----- nvinfo : EIATTR_MAXREG_COUNT
	.align		4
        /*001c*/ 	.byte	0x03, 0x1b
        /*001e*/ 	.short	0x00a8


	//----- nvinfo : EIATTR_NUM_BARRIERS
	.align		4
        /*0020*/ 	.byte	0x02, 0x4c
        /*0022*/ 	.byte	0x01
	.zero		1


	//----- nvinfo : EIATTR_EXTERNS
	.align		4
        /*0024*/ 	.byte	0x04, 0x0f
        /*0026*/ 	.short	(.L_25 - .L_24)


	//   ....[0]....
	.align		4
.L_24:
        /*0028*/ 	.word	index@(__assertfail)


	//----- nvinfo : EIATTR_MERCURY_ISA_VERSION
	.align		4
.L_25:
        /*002c*/ 	.byte	0x03, 0x5f
        /*002e*/ 	.short	0x0101


	//----- nvinfo : EIATTR_INT_WARP_WIDE_INSTR_OFFSETS
	.align		4
        /*0030*/ 	.byte	0x04, 0x31
        /*0032*/ 	.short	(.L_27 - .L_26)


	//   ....[0]....
.L_26:
        /*0034*/ 	.word	0x000005a0


	//   ....[1]....
        /*0038*/ 	.word	0x000005d0


	//   ....[2]....
        /*003c*/ 	.word	0x000006b0


	//----- nvinfo : EIATTR_COOP_GROUP_MASK_REGIDS
	.align		4
.L_27:
        /*0040*/ 	.byte	0x04, 0x29
        /*0042*/ 	.short	(.L_29 - .L_28)


	//   ....[0]....
.L_28:
        /*0044*/ 	.word	0xffffffff


	//   ....[1]....
        /*0048*/ 	.word	0xffffffff


	//   ....[2]....
        /*004c*/ 	.word	0xffffffff


	//   ....[3]....
        /*0050*/ 	.word	0xffffffff


	//   ....[4]....
        /*0054*/ 	.word	0xffffffff


	//----- nvinfo : EIATTR_COOP_GROUP_INSTR_OFFSETS
	.align		4
.L_29:
        /*0058*/ 	.byte	0x04, 0x28
        /*005a*/ 	.short	(.L_31 - .L_30)


	//   ....[0]....
.L_30:
        /*005c*/ 	.word	0x00000060


	//   ....[1]....
        /*0060*/ 	.word	0x00000070


	//   ....[2]....
        /*0064*/ 	.word	0x00000130


	//   ....[3]....
        /*0068*/ 	.word	0x000004b0


	//   ....[4]....
        /*006c*/ 	.word	0x00001160


	//----- nvinfo : EIATTR_REG_RECONFIG
	.align		4
.L_31:
        /*0070*/ 	.byte	0x01, 0x54
	.zero		2


	//----- nvinfo : EIATTR_SYSCALL_OFFSETS
	.align		4
        /*0074*/ 	.byte	0x04, 0x46
        /*0076*/ 	.short	(.L_33 - .L_32)


	//   ....[0]....
.L_32:
        /*0078*/ 	.word	0x00001330


	//----- nvinfo : EIATTR_MBARRIER_INSTR_OFFSETS
	.align		4
.L_33:
        /*007c*/ 	.byte	0x04, 0x39
        /*007e*/ 	.short	(.L_35 - .L_34)


	//   ....[0]....
.L_34:
        /*0080*/ 	.word	0x00000250
        /*0084*/ 	.word	0x000000ff
        /*0088*/ 	.word	0x00000000
        /*008c*/ 	.short	0x0100
        /*008e*/ 	.byte	0x08
	.zero		1


	//   ....[1]....
        /*0090*/ 	.word	0x00000260
        /*0094*/ 	.word	0x000000ff
        /*0098*/ 	.word	0x00000090
        /*009c*/ 	.short	0x0100
        /*009e*/ 	.byte	0x08
	.zero		1


	//   ....[2]....
        /*00a0*/ 	.word	0x00000270
        /*00a4*/ 	.word	0x000000ff
        /*00a8*/ 	.word	0x00000008
        /*00ac*/ 	.short	0x0100
        /*00ae*/ 	.byte	0x08
	.zero		1


	//   ....[3]....
        /*00b0*/ 	.word	0x00000280
        /*00b4*/ 	.word	0x000000ff
        /*00b8*/ 	.word	0x00000098
        /*00bc*/ 	.short	0x0100
        /*00be*/ 	.byte	0x08
	.zero		1


	//   ....[4]....
        /*00c0*/ 	.word	0x00000290
        /*00c4*/ 	.word	0x000000ff
        /*00c8*/ 	.word	0x00000010
        /*00cc*/ 	.short	0x0100
        /*00ce*/ 	.byte	0x08
	.zero		1


	//   ....[5]....
        /*00d0*/ 	.word	0x000002a0
        /*00d4*/ 	.word	0x000000ff
        /*00d8*/ 	.word	0x000000a0
        /*00dc*/ 	.short	0x0100
        /*00de*/ 	.byte	0x08
	.zero		1


	//   ....[6]....
        /*00e0*/ 	.word	0x000002b0
        /*00e4*/ 	.word	0x000000ff
        /*00e8*/ 	.word	0x00000018
        /*00ec*/ 	.short	0x0100
        /*00ee*/ 	.byte	0x08
	.zero		1


	//   ....[7]....
        /*00f0*/ 	.word	0x000002c0
        /*00f4*/ 	.word	0x000000ff
        /*00f8*/ 	.word	0x000000a8
        /*00fc*/ 	.short	0x0100
        /*00fe*/ 	.byte	0x08
	.zero		1


	//   ....[8]....
        /*0100*/ 	.word	0x000002d0
        /*0104*/ 	.word	0x000000ff
        /*0108*/ 	.word	0x00000020
        /*010c*/ 	.short	0x0100
        /*010e*/ 	.byte	0x08
	.zero		1


	//   ....[9]....
        /*0110*/ 	.word	0x000002e0
        /*0114*/ 	.word	0x000000ff
        /*0118*/ 	.word	0x000000b0
        /*011c*/ 	.short	0x0100
        /*011e*/ 	.byte	0x08
	.zero		1


	//   ....[10]....
        /*0120*/ 	.word	0x000002f0
        /*0124*/ 	.word	0x000000ff
        /*0128*/ 	.word	0x00000028
        /*012c*/ 	.short	0x0100
        /*012e*/ 	.byte	0x08
	.zero		1


	//   ....[11]....
        /*0130*/ 	.word	0x00000300
        /*0134*/ 	.word	0x000000ff
        /*0138*/ 	.word	0x000000b8
        /*013c*/ 	.short	0x0100
        /*013e*/ 	.byte	0x08
	.zero		1


	//   ....[12]....
        /*0140*/ 	.word	0x00000310
        /*0144*/ 	.word	0x000000ff
        /*0148*/ 	.word	0x00000030
        /*014c*/ 	.short	0x0100
        /*014e*/ 	.byte	0x08
	.zero		1


	//   ....[13]....
        /*0150*/ 	.word	0x00000320
        /*0154*/ 	.word	0x000000ff
        /*0158*/ 	.word	0x000000c0
        /*015c*/ 	.short	0x0100
        /*015e*/ 	.byte	0x08
	.zero		1


	//   ....[14]....
        /*0160*/ 	.word	0x00000330
        /*0164*/ 	.word	0x000000ff
        /*0168*/ 	.word	0x00000038
        /*016c*/ 	.short	0x0100
        /*016e*/ 	.byte	0x08
	.zero		1


	//   ....[15]....
        /*0170*/ 	.word	0x00000340
        /*0174*/ 	.word	0x000000ff
        /*0178*/ 	.word	0x000000c8
        /*017c*/ 	.short	0x0100
        /*017e*/ 	.byte	0x08
	.zero		1


	//   ....[16]....
        /*0180*/ 	.word	0x00000350
        /*0184*/ 	.word	0x000000ff
        /*0188*/ 	.word	0x00000040
        /*018c*/ 	.short	0x0100
        /*018e*/ 	.byte	0x08
	.zero		1


	//   ....[17]....
        /*0190*/ 	.word	0x00000360
        /*0194*/ 	.word	0x000000ff
        /*0198*/ 	.word	0x000000d0
        /*019c*/ 	.short	0x0100
        /*019e*/ 	.byte	0x08
	.zero		1


	//   ....[18]....
        /*01a0*/ 	.word	0x00000370
        /*01a4*/ 	.word	0x000000ff
        /*01a8*/ 	.word	0x00000048
        /*01ac*/ 	.short	0x0100
        /*01ae*/ 	.byte	0x08
	.zero		1


	//   ....[19]....
        /*01b0*/ 	.word	0x00000380
        /*01b4*/ 	.word	0x000000ff
        /*01b8*/ 	.word	0x000000d8
        /*01bc*/ 	.short	0x0100
        /*01be*/ 	.byte	0x08
	.zero		1


	//   ....[20]....
        /*01c0*/ 	.word	0x00000390
        /*01c4*/ 	.word	0x000000ff
        /*01c8*/ 	.word	0x00000050
        /*01cc*/ 	.short	0x0100
        /*01ce*/ 	.byte	0x08
	.zero		1


	//   ....[21]....
        /*01d0*/ 	.word	0x000003a0
        /*01d4*/ 	.word	0x000000ff
        /*01d8*/ 	.word	0x000000e0
        /*01dc*/ 	.short	0x0100
        /*01de*/ 	.byte	0x08
	.zero		1


	//   ....[22]....
        /*01e0*/ 	.word	0x000003b0
        /*01e4*/ 	.word	0x000000ff
        /*01e8*/ 	.word	0x00000058
        /*01ec*/ 	.short	0x0100
        /*01ee*/ 	.byte	0x08
	.zero		1


	//   ....[23]....
        /*01f0*/ 	.word	0x000003c0
        /*01f4*/ 	.word	0x000000ff
        /*01f8*/ 	.word	0x000000e8
        /*01fc*/ 	.short	0x0100
        /*01fe*/ 	.byte	0x08
	.zero		1


	//   ....[24]....
        /*0200*/ 	.word	0x000003d0
        /*0204*/ 	.word	0x000000ff
        /*0208*/ 	.word	0x00000060
        /*020c*/ 	.short	0x0100
        /*020e*/ 	.byte	0x08
	.zero		1


	//   ....[25]....
        /*0210*/ 	.word	0x000003e0
        /*0214*/ 	.word	0x000000ff
        /*0218*/ 	.word	0x000000f0
        /*021c*/ 	.short	0x0100
        /*021e*/ 	.byte	0x08
	.zero		1


	//   ....[26]....
        /*0220*/ 	.word	0x000003f0
        /*0224*/ 	.word	0x000000ff
        /*0228*/ 	.word	0x00000068
        /*022c*/ 	.short	0x0100
        /*022e*/ 	.byte	0x08
	.zero		1


	//   ....[27]....
        /*0230*/ 	.word	0x00000400
        /*0234*/ 	.word	0x000000ff
        /*0238*/ 	.word	0x000000f8
        /*023c*/ 	.short	0x0100
        /*023e*/ 	.byte	0x08
	.zero		1


	//   ....[28]....
        /*0240*/ 	.word	0x00000410
        /*0244*/ 	.word	0x000000ff
        /*0248*/ 	.word	0x00000070
        /*024c*/ 	.short	0x0100
        /*024e*/ 	.byte	0x08
	.zero		1


	//   ....[29]....
        /*0250*/ 	.word	0x00000420
        /*0254*/ 	.word	0x000000ff
        /*0258*/ 	.word	0x00000100
        /*025c*/ 	.short	0x0100
        /*025e*/ 	.byte	0x08
	.zero		1


	//   ....[30]....
        /*0260*/ 	.word	0x00000430
        /*0264*/ 	.word	0x000000ff
        /*0268*/ 	.word	0x00000078
        /*026c*/ 	.short	0x0100
        /*026e*/ 	.byte	0x08
	.zero		1


	//   ....[31]....
        /*0270*/ 	.word	0x00000440
        /*0274*/ 	.word	0x000000ff
        /*0278*/ 	.word	0x00000108
        /*027c*/ 	.short	0x0100
        /*027e*/ 	.byte	0x08
	.zero		1


	//   ....[32]....
        /*0280*/ 	.word	0x00000450
        /*0284*/ 	.word	0x000000ff
        /*0288*/ 	.word	0x00000080
        /*028c*/ 	.short	0x0100
        /*028e*/ 	.byte	0x08
	.zero		1


	//   ....[33]....
        /*0290*/ 	.word	0x00000460
        /*0294*/ 	.word	0x000000ff
        /*0298*/ 	.word	0x00000110
        /*029c*/ 	.short	0x0100
        /*029e*/ 	.byte	0x08
	.zero		1


	//   ....[34]....
        /*02a0*/ 	.word	0x00000470
        /*02a4*/ 	.word	0x000000ff
        /*02a8*/ 	.word	0x00000088
        /*02ac*/ 	.short	0x0100
        /*02ae*/ 	.byte	0x08
	.zero		1


	//   ....[35]....
        /*02b0*/ 	.word	0x00000480
        /*02b4*/ 	.word	0x000000ff
        /*02b8*/ 	.word	0x00000118
        /*02bc*/ 	.short	0x0100
        /*02be*/ 	.byte	0x08
	.zero		1


	//   ....[36]....
        /*02c0*/ 	.word	0x00000720
        /*02c4*/ 	.word	0x000000ff
        /*02c8*/ 	.word	0x00000130
        /*02cc*/ 	.short	0x0100
        /*02ce*/ 	.byte	0x06
	.zero		1


	//   ....[37]....
        /*02d0*/ 	.word	0x00000780
        /*02d4*/ 	.word	0x000000ff
        /*02d8*/ 	.word	0x00000138
        /*02dc*/ 	.short	0x0100
        /*02de*/ 	.byte	0x06
	.zero		1


	//   ....[38]....
        /*02e0*/ 	.word	0x00001400
        /*02e4*/ 	.word	0x00000003
        /*02e8*/ 	.word	0x00000000
        /*02ec*/ 	.short	0x010a
        /*02ee*/ 	.byte	0x3f
	.zero		1


	//   ....[39]....
        /*02f0*/ 	.word	0x00001440
        /*02f4*/ 	.word	0x00000003
        /*02f8*/ 	.word	0x00000000
        /*02fc*/ 	.short	0x010a
        /*02fe*/ 	.byte	0x3f
	.zero		1


	//   ....[40]....
        /*0300*/ 	.word	0x000016e0
        /*0304*/ 	.word	0x00000005
        /*0308*/ 	.word	0x00000000
        /*030c*/ 	.short	0x010a
        /*030e*/ 	.byte	0x3f
	.zero		1


	//   ....[41]....
        /*0310*/ 	.word	0x00001720
        /*0314*/ 	.word	0x00000005
        /*0318*/ 	.word	0x00000000
        /*031c*/ 	.short	0x010a
        /*031e*/ 	.byte	0x3f
	.zero		1


	//   ....[42]....
        /*0320*/ 	.word	0x00001860
        /*0324*/ 	.word	0x00000004
        /*0328*/ 	.word	0x00000000
        /*032c*/ 	.short	0x0101
        /*032e*/ 	.byte	0x3f
	.zero		1


	//   ....[43]....
        /*0330*/ 	.word	0x00001a40
        /*0334*/ 	.word	0x00000000
        /*0338*/ 	.word	0x00000000
        /*033c*/ 	.short	0x0101
        /*033e*/ 	.byte	0x3f
	.zero		1


	//   ....[44]....
        /*0340*/ 	.word	0x00009110
        /*0344*/ 	.word	0x0000000e
        /*0348*/ 	.word	0x00000090
        /*034c*/ 	.short	0x010a
        /*034e*/ 	.byte	0x3f
	.zero		1


	//   ....[45]....
        /*0350*/ 	.word	0x00009490
        /*0354*/ 	.word	0x00000006
        /*0358*/ 	.word	0x00000138
        /*035c*/ 	.short	0x0101
        /*035e*/ 	.byte	0x3f
	.zero		1


	//   ....[46]....
        /*0360*/ 	.word	0x00009bc0
        /*0364*/ 	.word	0x00000007
        /*0368*/ 	.word	0x00000000
        /*036c*/ 	.short	0x010a
        /*036e*/ 	.byte	0x3f
	.zero		1


	//   ....[47]....
        /*0370*/ 	.word	0x00009c40
        /*0374*/ 	.word	0x00000009
        /*0378*/ 	.word	0x00000000
        /*037c*/ 	.short	0x010a
        /*037e*/ 	.byte	0x3f
	.zero		1


	//   ....[48]....
        /*0380*/ 	.word	0x00009cd0
        /*0384*/ 	.word	0x00000006
        /*0388*/ 	.word	0x00000000
        /*038c*/ 	.short	0x010a
        /*038e*/ 	.byte	0x3f
	.zero		1


	//   ....[49]....
        /*0390*/ 	.word	0x00009d60
        /*0394*/ 	.word	0x00000009
        /*0398*/ 	.word	0x00000000
        /*039c*/ 	.short	0x010a
        /*039e*/ 	.byte	0x3f
	.zero		1


	//   ....[50]....
        /*03a0*/ 	.word	0x00009df0
        /*03a4*/ 	.word	0x00000006
        /*03a8*/ 	.word	0x00000000
        /*03ac*/ 	.short	0x010a
        /*03ae*/ 	.byte	0x3f
	.zero		1


	//   ....[51]....
        /*03b0*/ 	.word	0x00009e80
        /*03b4*/ 	.word	0x00000009
        /*03b8*/ 	.word	0x00000000
        /*03bc*/ 	.short	0x010a
        /*03be*/ 	.byte	0x3f
	.zero		1


	//   ....[52]....
        /*03c0*/ 	.word	0x00009f10
        /*03c4*/ 	.word	0x00000006
        /*03c8*/ 	.word	0x00000000
        /*03cc*/ 	.short	0x010a
        /*03ce*/ 	.byte	0x3f
	.zero		1


	//   ....[53]....
        /*03d0*/ 	.word	0x00009fa0
        /*03d4*/ 	.word	0x00000009
        /*03d8*/ 	.word	0x00000000
        /*03dc*/ 	.short	0x010a
        /*03de*/ 	.byte	0x3f
	.zero		1


	//   ....[54]....
        /*03e0*/ 	.word	0x0000a030
        /*03e4*/ 	.word	0x00000006
        /*03e8*/ 	.word	0x00000000
        /*03ec*/ 	.short	0x010a
        /*03ee*/ 	.byte	0x3f
	.zero		1


	//   ....[55]....
        /*03f0*/ 	.word	0x0000a0c0
        /*03f4*/ 	.word	0x00000009
        /*03f8*/ 	.word	0x00000000
        /*03fc*/ 	.short	0x010a
        /*03fe*/ 	.byte	0x3f
	.zero		1


	//   ....[56]....
        /*0400*/ 	.word	0x0000a150
        /*0404*/ 	.word	0x00000006
        /*0408*/ 	.word	0x00000000
        /*040c*/ 	.short	0x010a
        /*040e*/ 	.byte	0x3f
	.zero		1


	//   ....[57]....
        /*0410*/ 	.word	0x0000a1e0
        /*0414*/ 	.word	0x00000009
        /*0418*/ 	.word	0x00000000
        /*041c*/ 	.short	0x010a
        /*041e*/ 	.byte	0x3f
	.zero		1


	//   ....[58]....
        /*0420*/ 	.word	0x0000a270
        /*0424*/ 	.word	0x00000006
        /*0428*/ 	.word	0x00000000
        /*042c*/ 	.short	0x010a
        /*042e*/ 	.byte	0x3f
	.zero		1


	//   ....[59]....
        /*0430*/ 	.word	0x0000a300
        /*0434*/ 	.word	0x00000009
        /*0438*/ 	.word	0x00000000
        /*043c*/ 	.short	0x010a
        /*043e*/ 	.byte	0x3f
	.zero		1


	//   ....[60]....
        /*0440*/ 	.word	0x0000a390
        /*0444*/ 	.word	0x00000006
        /*0448*/ 	.word	0x00000000
        /*044c*/ 	.short	0x010a
        /*044e*/ 	.byte	0x3f
	.zero		1


	//   ....[61]....
        /*0450*/ 	.word	0x0000a420
        /*0454*/ 	.word	0x00000009
        /*0458*/ 	.word	0x00000000
        /*045c*/ 	.short	0x010a
        /*045e*/ 	.byte	0x3f
	.zero		1


	//   ....[62]....
        /*0460*/ 	.word	0x0000a4b0
        /*0464*/ 	.word	0x00000006
        /*0468*/ 	.word	0x00000000
        /*046c*/ 	.short	0x010a
        /*046e*/ 	.byte	0x3f
	.zero		1


	//   ....[63]....
        /*0470*/ 	.word	0x0000a540
        /*0474*/ 	.word	0x00000003
        /*0478*/ 	.word	0x00000000
        /*047c*/ 	.short	0x010a
        /*047e*/ 	.byte	0x3f
	.zero		1


	//   ....[64]....
        /*0480*/ 	.word	0x0000a5a0
        /*0484*/ 	.word	0x00000003
        /*0488*/ 	.word	0x00000000
        /*048c*/ 	.short	0x010a
        /*048e*/ 	.byte	0x3f
	.zero		1


	//   ....[65]....
        /*0490*/ 	.word	0x0000a5f0
        /*0494*/ 	.word	0x00000005
        /*0498*/ 	.word	0x00000000
        /*049c*/ 	.short	0x010a
        /*049e*/ 	.byte	0x3f
	.zero		1


	//   ....[66]....
        /*04a0*/ 	.word	0x0000a6c0
        /*04a4*/ 	.word	0x0000000e
        /*04a8*/ 	.word	0x00000090
        /*04ac*/ 	.short	0x010a
        /*04ae*/ 	.byte	0x3f
	.zero		1


	//   ....[67]....
        /*04b0*/ 	.word	0x0000a790
        /*04b4*/ 	.word	0x00000007
        /*04b8*/ 	.word	0x00000000
        /*04bc*/ 	.short	0x010a
        /*04be*/ 	.byte	0x3f
	.zero		1


	//   ....[68]....
        /*04c0*/ 	.word	0x0000a7e0
        /*04c4*/ 	.word	0x00000009
        /*04c8*/ 	.word	0x00000000
        /*04cc*/ 	.short	0x010a
        /*04ce*/ 	.byte	0x3f
	.zero		1


	//   ....[69]....
        /*04d0*/ 	.word	0x0000a830
        /*04d4*/ 	.word	0x00000006
        /*04d8*/ 	.word	0x00000000
        /*04dc*/ 	.short	0x010a
        /*04de*/ 	.byte	0x3f
	.zero		1


	//   ....[70]....
        /*04e0*/ 	.word	0x0000a880
        /*04e4*/ 	.word	0x00000009
        /*04e8*/ 	.word	0x00000000
        /*04ec*/ 	.short	0x010a
        /*04ee*/ 	.byte	0x3f
	.zero		1


	//   ....[71]....
        /*04f0*/ 	.word	0x0000a8d0
        /*04f4*/ 	.word	0x00000006
        /*04f8*/ 	.word	0x00000000
        /*04fc*/ 	.short	0x010a
        /*04fe*/ 	.byte	0x3f
	.zero		1


	//   ....[72]....
        /*0500*/ 	.word	0x0000a920
        /*0504*/ 	.word	0x00000009
        /*0508*/ 	.word	0x00000000
        /*050c*/ 	.short	0x010a
        /*050e*/ 	.byte	0x3f
	.zero		1


	//   ....[73]....
        /*0510*/ 	.word	0x0000a970
        /*0514*/ 	.word	0x00000006
        /*0518*/ 	.word	0x00000000
        /*051c*/ 	.short	0x010a
        /*051e*/ 	.byte	0x3f
	.zero		1


	//   ....[74]....
        /*0520*/ 	.word	0x0000a9c0
        /*0524*/ 	.word	0x00000009
        /*0528*/ 	.word	0x00000000
        /*052c*/ 	.short	0x010a
        /*052e*/ 	.byte	0x3f
	.zero		1


	//   ....[75]....
        /*0530*/ 	.word	0x0000aa10
        /*0534*/ 	.word	0x00000006
        /*0538*/ 	.word	0x00000000
        /*053c*/ 	.short	0x010a
        /*053e*/ 	.byte	0x3f
	.zero		1


	//   ....[76]....
        /*0540*/ 	.word	0x0000aa60
        /*0544*/ 	.word	0x00000009
        /*0548*/ 	.word	0x00000000
        /*054c*/ 	.short	0x010a
        /*054e*/ 	.byte	0x3f
	.zero		1


	//   ....[77]....
        /*0550*/ 	.word	0x0000aab0
        /*0554*/ 	.word	0x00000006
        /*0558*/ 	.word	0x00000000
        /*055c*/ 	.short	0x010a
        /*055e*/ 	.byte	0x3f
	.zero		1


	//   ....[78]....
        /*0560*/ 	.word	0x0000ab00
        /*0564*/ 	.word	0x00000009
        /*0568*/ 	.word	0x00000000
        /*056c*/ 	.short	0x010a
        /*056e*/ 	.byte	0x3f
	.zero		1


	//   ....[79]....
        /*0570*/ 	.word	0x0000ab50
        /*0574*/ 	.word	0x00000006
        /*0578*/ 	.word	0x00000000
        /*057c*/ 	.short	0x010a
        /*057e*/ 	.byte	0x3f
	.zero		1


	//   ....[80]....
        /*0580*/ 	.word	0x0000aba0
        /*0584*/ 	.word	0x00000009
        /*0588*/ 	.word	0x00000000
        /*058c*/ 	.short	0x010a
        /*058e*/ 	.byte	0x3f
	.zero		1


	//   ....[81]....
        /*0590*/ 	.word	0x0000abf0
        /*0594*/ 	.word	0x00000006
        /*0598*/ 	.word	0x00000000
        /*059c*/ 	.short	0x010a
        /*059e*/ 	.byte	0x3f
	.zero		1


	//   ....[82]....
        /*05a0*/ 	.word	0x0000ac40
        /*05a4*/ 	.word	0x00000009
        /*05a8*/ 	.word	0x00000000
        /*05ac*/ 	.short	0x010a
        /*05ae*/ 	.byte	0x3f
	.zero		1


	//   ....[83]....
        /*05b0*/ 	.word	0x0000ac90
        /*05b4*/ 	.word	0x00000006
        /*05b8*/ 	.word	0x00000000
        /*05bc*/ 	.short	0x010a
        /*05be*/ 	.byte	0x3f
	.zero		1


	//----- nvinfo : EIATTR_NUM_MBARRIERS
	.align		4
.L_35:
        /*05c0*/ 	.byte	0x03, 0x38
        /*05c2*/ 	.short	0x0026


	//----- nvinfo : EIATTR_EXIT_INSTR_OFFSETS
	.align		4
        /*05c4*/ 	.byte	0x04, 0x1c
        /*05c6*/ 	.short	(.L_37 - .L_36)


	//   ....[0]....
.L_36:
        /*05c8*/ 	.word	0x000007d0


	//   ....[1]....
        /*05cc*/ 	.word	0x000010a0


	//   ....[2]....
        /*05d0*/ 	.word	0x00008780


	//   ....[3]....
        /*05d4*/ 	.word	0x00008db0


	//   ....[4]....
        /*05d8*/ 	.word	0x0000a590


	//----- nvinfo : EIATTR_MAX_THREADS
	.align		4
.L_37:
        /*05dc*/ 	.byte	0x04, 0x05
        /*05de*/ 	.short	(.L_39 - .L_38)
.L_38:
        /*05e0*/ 	.word	0x00000180
        /*05e4*/ 	.word	0x00000001
        /*05e8*/ 	.word	0x00000001


	//----- nvinfo : EIATTR_CRS_STACK_SIZE
	.align		4
.L_39:
        /*05ec*/ 	.byte	0x04, 0x1e
        /*05ee*/ 	.short	(.L_41 - .L_40)
.L_40:
        /*05f0*/ 	.word	0x00000000


	//----- nvinfo : EIATTR_CBANK_PARAM_SIZE
	.align		4
.L_41:
        /*05f4*/ 	.byte	0x03, 0x19
        /*05f6*/ 	.short	0x0470


	//----- nvinfo : EIATTR_PARAM_CBANK
	.align		4
        /*05f8*/ 	.byte	0x04, 0x0a
        /*05fa*/ 	.short	(.L_43 - .L_42)
	.align		4
.L_42:
        /*05fc*/ 	.word	index@(.nv.constant0._ZN7cutlass13device_kernelINS_4gemm6kernel13GemmUniversalIN4cute5tupleIJiiiiEEENS1_10collective13CollectiveMmaINS1_34MainloopSm90TmaGmmaWarpSpecializedILi18ENS5_IJNS4_1CILi1EEESB_SB_EEENS1_35KernelTmaWarpSpecializedCooperativeEEENS5_IJNSA_ILi256EEENSA_ILi128EEENSA_ILi32EEEEEEaNS5_IJlSB_lEEEaSJ_NS4_8TiledMMAINS4_8MMA_AtomIJNS4_4SM904GMMA27MMA_64x128x32_S32S8S8_SS_TNEEEENS4_6LayoutINS5_IJNSA_ILi2EEESB_SB_EEENS5_IJSB_NSA_ILi0EEEST_EEEEENS5_IJNS4_10UnderscoreESW_SW_EEEEENS4_13SM90_TMA_LOADENS4_14ComposedLayoutINS4_7SwizzleILi1ELi4ELi3EEENS4_18smem_ptr_flag_bitsILi8EEENSQ_INS5_IJNSA_ILi8EEESH_EEENS5_IJSH_SB_EEEEEEEvNS4_8identityESZ_S19_vS1A_EENS_8epilogue10collective6detail29Sm90TmaWarpSpecializedAdapterINS1D_15DefaultEpilogueIaSJ_SJ_NS1C_6thread17LinearCombinationIaLi1EiiLNS1H_9ScaleType4KindE0ELNS_15FloatRoundStyleE2EaEENS1_15EpilogueDefaultEEEEEvvEEEEvNT_6ParamsE)
        /*0600*/ 	.short	0x0210
        /*0602*/ 	.short	0x0470


	//----- nvinfo : EIATTR_SW_WAR
	.align		4
.L_43:
        /*0604*/ 	.byte	0x04, 0x36
        /*0606*/ 	.short	(.L_45 - .L_44)
.L_44:
        /*0608*/ 	.word	0x00000008
.L_45:


//--------------------- .nv.callgraph             --------------------------
	.section	.nv.callgraph,"",@"SHT_CUDA_CALLGRAPH"
	.align	4
	.sectionentsize	8
	.align		4
        /*0000*/ 	.word	0x00000000
	.align		4
        /*0004*/ 	.word	0xffffffff
	.align		4
        /*0008*/ 	.word	index@(_ZN7cutlass13device_kernelINS_4gemm6kernel13GemmUniversalIN4cute5tupleIJiiiiEEENS1_10collective13CollectiveMmaINS1_34MainloopSm90TmaGmmaWarpSpecializedILi18ENS5_IJNS4_1CILi1EEESB_SB_EEENS1_35KernelTmaWarpSpecializedCooperativeEEENS5_IJNSA_ILi256EEENSA_ILi128EEENSA_ILi32EEEEEEaNS5_IJlSB_lEEEaSJ_NS4_8TiledMMAINS4_8MMA_AtomIJNS4_4SM904GMMA27MMA_64x128x32_S32S8S8_SS_TNEEEENS4_6LayoutINS5_IJNSA_ILi2EEESB_SB_EEENS5_IJSB_NSA_ILi0EEEST_EEEEENS5_IJNS4_10UnderscoreESW_SW_EEEEENS4_13SM90_TMA_LOADENS4_14ComposedLayoutINS4_7SwizzleILi1ELi4ELi3EEENS4_18smem_ptr_flag_bitsILi8EEENSQ_INS5_IJNSA_ILi8EEESH_EEENS5_IJSH_SB_EEEEEEEvNS4_8identityESZ_S19_vS1A_EENS_8epilogue10collective6detail29Sm90TmaWarpSpecializedAdapterINS1D_15DefaultEpilogueIaSJ_SJ_NS1C_6thread17LinearCombinationIaLi1EiiLNS1H_9ScaleType4KindE0ELNS_15FloatRoundStyleE2EaEENS1_15EpilogueDefaultEEEEEvvEEEEvNT_6ParamsE)
	.align		4
        /*000c*/ 	.word	index@(__assertfail)
	.align		4
        /*0010*/ 	.word	0x00000000
	.align		4
        /*0014*/ 	.word	0xfffffffe
	.align		4
        /*0018*/ 	.word	0x00000000
	.align		4
        /*001c*/ 	.word	0xfffffffd
	.align		4
        /*0020*/ 	.word	0x00000000
	.align		4
        /*0024*/ 	.word	0xfffffffc


//--------------------- .nv.constant4             --------------------------
	.section	.nv.constant4,"a",@progbits
	.align	8
	.align		8
.nv.constant4:
        /*0000*/ 	.dword	__assertfail
	.align		8
        /*0008*/ 	.dword	__unnamed_1
	.align		8
        /*0010*/ 	.dword	_ZN40_INTERNAL_1b61e016_4_k_cu_4ae69973_348934cuda3std3__45__cpo5beginE
	.align		8
        /*0018*/ 	.dword	_ZN40_INTERNAL_1b61e016_4_k_cu_4ae69973_348934cuda3std3__45__cpo3endE
	.align		8
        /*0020*/ 	.dword	_ZN40_INTERNAL_1b61e016_4_k_cu_4ae69973_348934cuda3std3__45__cpo6cbeginE
	.align		8
        /*0028*/ 	.dword	_ZN40_INTERNAL_1b61e016_4_k_cu_4ae69973_348934cuda3std3__45__cpo4cendE
	.align		8
        /*0030*/ 	.dword	_ZN40_INTERNAL_1b61e016_4_k_cu_4ae69973_348934cuda3std3__442_GLOBAL__N__1b61e016_4_k_cu_4ae69973_348936ignoreE
	.align		8
        /*0038*/ 	.dword	_ZN40_INTERNAL_1b61e016_4_k_cu_4ae69973_348934cuda3std3__419piecewise_constructE
	.align		8
        /*0040*/ 	.dword	_ZN40_INTERNAL_1b61e016_4_k_cu_4ae69973_348934cuda3std3__48in_placeE
	.align		8
        /*0048*/ 	.dword	_ZN40_INTERNAL_1b61e016_4_k_cu_4ae69973_348934cuda3std6ranges3__45__cpo4swapE
	.align		8
        /*0050*/ 	.dword	_ZN40_INTERNAL_1b61e016_4_k_cu_4ae69973_348934cuda3std6ranges3__45__cpo9iter_moveE
	.align		8
        /*0058*/ 	.dword	_ZN40_INTERNAL_1b61e016_4_k_cu_4ae69973_348934cute7productE
	.align		8
        /*0060*/ 	.dword	_ZN40_INTERNAL_1b61e016_4_k_cu_4ae69973_348934cute1_E
	.align		8
        /*0068*/ 	.dword	$str$22
	.align		8
        /*0070*/ 	.dword	$str$23


//--------------------- .text._ZN7cutlass13device_kernelINS_4gemm6kernel13GemmUniversalIN4cute5tupleIJiiiiEEENS1_10collective13CollectiveMmaINS1_34MainloopSm90TmaGmmaWarpSpecializedILi18ENS5_IJNS4_1CILi1EEESB_SB_EEENS1_35KernelTmaWarpSpecializedCooperativeEEENS5_IJNSA_ILi256EEENSA_ILi128EEENSA_ILi32EEEEEEaNS5_IJlSB_lEEEaSJ_NS4_8TiledMMAINS4_8MMA_AtomIJNS4_4SM904GMMA27MMA_64x128x32_S32S8S8_SS_TNEEEENS4_6LayoutINS5_IJNSA_ILi2EEESB_SB_EEENS5_IJSB_NSA_ILi0EEEST_EEEEENS5_IJNS4_10UnderscoreESW_SW_EEEEENS4_13SM90_TMA_LOADENS4_14ComposedLayoutINS4_7SwizzleILi1ELi4ELi3EEENS4_18smem_ptr_flag_bitsILi8EEENSQ_INS5_IJNSA_ILi8EEESH_EEENS5_IJSH_SB_EEEEEEEvNS4_8identityESZ_S19_vS1A_EENS_8epilogue10collective6detail29Sm90TmaWarpSpecializedAdapterINS1D_15DefaultEpilogueIaSJ_SJ_NS1C_6thread17LinearCombinationIaLi1EiiLNS1H_9ScaleType4KindE0ELNS_15FloatRoundStyleE2EaEENS1_15EpilogueDefaultEEEEEvvEEEEvNT_6ParamsE --------------------------
	.section	.text._ZN7cutlass13device_kernelINS_4gemm6kernel13GemmUniversalIN4cute5tupleIJiiiiEEENS1_10collective13CollectiveMmaINS1_34MainloopSm90TmaGmmaWarpSpecializedILi18ENS5_IJNS4_1CILi1EEESB_SB_EEENS1_35KernelTmaWarpSpecializedCooperativeEEENS5_IJNSA_ILi256EEENSA_ILi128EEENSA_ILi32EEEEEEaNS5_IJlSB_lEEEaSJ_NS4_8TiledMMAINS4_8MMA_AtomIJNS4_4SM904GMMA27MMA_64x128x32_S32S8S8_SS_TNEEEENS4_6LayoutINS5_IJNSA_ILi2EEESB_SB_EEENS5_IJSB_NSA_ILi0EEEST_EEEEENS5_IJNS4_10UnderscoreESW_SW_EEEEENS4_13SM90_TMA_LOADENS4_14ComposedLayoutINS4_7SwizzleILi1ELi4ELi3EEENS4_18smem_ptr_flag_bitsILi8EEENSQ_INS5_IJNSA_ILi8EEESH_EEENS5_IJSH_SB_EEEEEEEvNS4_8identityESZ_S19_vS1A_EENS_8epilogue10collective6detail29Sm90TmaWarpSpecializedAdapterINS1D_15DefaultEpilogueIaSJ_SJ_NS1C_6thread17LinearCombinationIaLi1EiiLNS1H_9ScaleType4KindE0ELNS_15FloatRoundStyleE2EaEENS1_15EpilogueDefaultEEEEEvvEEEEvNT_6ParamsE,"ax",@progbits
	.align	128
.text._ZN7cutlass13device_kernelINS_4gemm6kernel13GemmUniversalIN4cute5tupleIJiiiiEEENS1_10collective13CollectiveMmaINS1_34MainloopSm90TmaGmmaWarpSpecializedILi18ENS5_IJNS4_1CILi1EEESB_SB_EEENS1_35KernelTmaWarpSpecializedCooperativeEEENS5_IJNSA_ILi256EEENSA_ILi128EEENSA_ILi32EEEEEEaNS5_IJlSB_lEEEaSJ_NS4_8TiledMMAINS4_8MMA_AtomIJNS4_4SM904GMMA27MMA_64x128x32_S32S8S8_SS_TNEEEENS4_6LayoutINS5_IJNSA_ILi2EEESB_SB_EEENS5_IJSB_NSA_ILi0EEEST_EEEEENS5_IJNS4_10UnderscoreESW_SW_EEEEENS4_13SM90_TMA_LOADENS4_14ComposedLayoutINS4_7SwizzleILi1ELi4ELi3EEENS4_18smem_ptr_flag_bitsILi8EEENSQ_INS5_IJNSA_ILi8EEESH_EEENS5_IJSH_SB_EEEEEEEvNS4_8identityESZ_S19_vS1A_EENS_8epilogue10collective6detail29Sm90TmaWarpSpecializedAdapterINS1D_15DefaultEpilogueIaSJ_SJ_NS1C_6thread17LinearCombinationIaLi1EiiLNS1H_9ScaleType4KindE0ELNS_15FloatRoundStyleE2EaEENS1_15EpilogueDefaultEEEEEvvEEEEvNT_6ParamsE:
        .type           _ZN7cutlass13device_kernelINS_4gemm6kernel13GemmUniversalIN4cute5tupleIJiiiiEEENS1_10collective13CollectiveMmaINS1_34MainloopSm90TmaGmmaWarpSpecializedILi18ENS5_IJNS4_1CILi1EEESB_SB_EEENS1_35KernelTmaWarpSpecializedCooperativeEEENS5_IJNSA_ILi256EEENSA_ILi128EEENSA_ILi32EEEEEEaNS5_IJlSB_lEEEaSJ_NS4_8TiledMMAINS4_8MMA_AtomIJNS4_4SM904GMMA27MMA_64x128x32_S32S8S8_SS_TNEEEENS4_6LayoutINS5_IJNSA_ILi2EEESB_SB_EEENS5_IJSB_NSA_ILi0EEEST_EEEEENS5_IJNS4_10UnderscoreESW_SW_EEEEENS4_13SM90_TMA_LOADENS4_14ComposedLayoutINS4_7SwizzleILi1ELi4ELi3EEENS4_18smem_ptr_flag_bitsILi8EEENSQ_INS5_IJNSA_ILi8EEESH_EEENS5_IJSH_SB_EEEEEEEvNS4_8identityESZ_S19_vS1A_EENS_8epilogue10collective6detail29Sm90TmaWarpSpecializedAdapterINS1D_15DefaultEpilogueIaSJ_SJ_NS1C_6thread17LinearCombinationIaLi1EiiLNS1H_9ScaleType4KindE0ELNS_15FloatRoundStyleE2EaEENS1_15EpilogueDefaultEEEEEvvEEEEvNT_6ParamsE,@function
        .size           _ZN7cutlass13device_kernelINS_4gemm6kernel13GemmUniversalIN4cute5tupleIJiiiiEEENS1_10collective13CollectiveMmaINS1_34MainloopSm90TmaGmmaWarpSpecializedILi18ENS5_IJNS4_1CILi1EEESB_SB_EEENS1_35KernelTmaWarpSpecializedCooperativeEEENS5_IJNSA_ILi256EEENSA_ILi128EEENSA_ILi32EEEEEEaNS5_IJlSB_lEEEaSJ_NS4_8TiledMMAINS4_8MMA_AtomIJNS4_4SM904GMMA27MMA_64x128x32_S32S8S8_SS_TNEEEENS4_6LayoutINS5_IJNSA_ILi2EEESB_SB_EEENS5_IJSB_NSA_ILi0EEEST_EEEEENS5_IJNS4_10UnderscoreESW_SW_EEEEENS4_13SM90_TMA_LOADENS4_14ComposedLayoutINS4_7SwizzleILi1ELi4ELi3EEENS4_18smem_ptr_flag_bitsILi8EEENSQ_INS5_IJNSA_ILi8EEESH_EEENS5_IJSH_SB_EEEEEEEvNS4_8identityESZ_S19_vS1A_EENS_8epilogue10collective6detail29Sm90TmaWarpSpecializedAdapterINS1D_15DefaultEpilogueIaSJ_SJ_NS1C_6thread17LinearCombinationIaLi1EiiLNS1H_9ScaleType4KindE0ELNS_15FloatRoundStyleE2EaEENS1_15EpilogueDefaultEEEEEvvEEEEvNT_6ParamsE,(.L_x_355 - _ZN7cutlass13device_kernelINS_4gemm6kernel13GemmUniversalIN4cute5tupleIJiiiiEEENS1_10collective13CollectiveMmaINS1_34MainloopSm90TmaGmmaWarpSpecializedILi18ENS5_IJNS4_1CILi1EEESB_SB_EEENS1_35KernelTmaWarpSpecializedCooperativeEEENS5_IJNSA_ILi256EEENSA_ILi128EEENSA_ILi32EEEEEEaNS5_IJlSB_lEEEaSJ_NS4_8TiledMMAINS4_8MMA_AtomIJNS4_4SM904GMMA27MMA_64x128x32_S32S8S8_SS_TNEEEENS4_6LayoutINS5_IJNSA_ILi2EEESB_SB_EEENS5_IJSB_NSA_ILi0EEEST_EEEEENS5_IJNS4_10UnderscoreESW_SW_EEEEENS4_13SM90_TMA_LOADENS4_14ComposedLayoutINS4_7SwizzleILi1ELi4ELi3EEENS4_18smem_ptr_flag_bitsILi8EEENSQ_INS5_IJNSA_ILi8EEESH_EEENS5_IJSH_SB_EEEEEEEvNS4_8identityESZ_S19_vS1A_EENS_8epilogue10collective6detail29Sm90TmaWarpSpecializedAdapterINS1D_15DefaultEpilogueIaSJ_SJ_NS1C_6thread17LinearCombinationIaLi1EiiLNS1H_9ScaleType4KindE0ELNS_15FloatRoundStyleE2EaEENS1_15EpilogueDefaultEEEEEvvEEEEvNT_6ParamsE)
        .other          _ZN7cutlass13device_kernelINS_4gemm6kernel13GemmUniversalIN4cute5tupleIJiiiiEEENS1_10collective13CollectiveMmaINS1_34MainloopSm90TmaGmmaWarpSpecializedILi18ENS5_IJNS4_1CILi1EEESB_SB_EEENS1_35KernelTmaWarpSpecializedCooperativeEEENS5_IJNSA_ILi256EEENSA_ILi128EEENSA_ILi32EEEEEEaNS5_IJlSB_lEEEaSJ_NS4_8TiledMMAINS4_8MMA_AtomIJNS4_4SM904GMMA27MMA_64x128x32_S32S8S8_SS_TNEEEENS4_6LayoutINS5_IJNSA_ILi2EEESB_SB_EEENS5_IJSB_NSA_ILi0EEEST_EEEEENS5_IJNS4_10UnderscoreESW_SW_EEEEENS4_13SM90_TMA_LOADENS4_14ComposedLayoutINS4_7SwizzleILi1ELi4ELi3EEENS4_18smem_ptr_flag_bitsILi8EEENSQ_INS5_IJNSA_ILi8EEESH_EEENS5_IJSH_SB_EEEEEEEvNS4_8identityESZ_S19_vS1A_EENS_8epilogue10collective6detail29Sm90TmaWarpSpecializedAdapterINS1D_15DefaultEpilogueIaSJ_SJ_NS1C_6thread17LinearCombinationIaLi1EiiLNS1H_9ScaleType4KindE0ELNS_15FloatRoundStyleE2EaEENS1_15EpilogueDefaultEEEEEvvEEEEvNT_6ParamsE,@"STO_CUDA_ENTRY STV_DEFAULT"
_ZN7cutlass13device_kernelINS_4gemm6kernel13GemmUniversalIN4cute5tupleIJiiiiEEENS1_10collective13CollectiveMmaINS1_34MainloopSm90TmaGmmaWarpSpecializedILi18ENS5_IJNS4_1CILi1EEESB_SB_EEENS1_35KernelTmaWarpSpecializedCooperativeEEENS5_IJNSA_ILi256EEENSA_ILi128EEENSA_ILi32EEEEEEaNS5_IJlSB_lEEEaSJ_NS4_8TiledMMAINS4_8MMA_AtomIJNS4_4SM904GMMA27MMA_64x128x32_S32S8S8_SS_TNEEEENS4_6LayoutINS5_IJNSA_ILi2EEESB_SB_EEENS5_IJSB_NSA_ILi0EEEST_EEEEENS5_IJNS4_10UnderscoreESW_SW_EEEEENS4_13SM90_TMA_LOADENS4_14ComposedLayoutINS4_7SwizzleILi1ELi4ELi3EEENS4_18smem_ptr_flag_bitsILi8EEENSQ_INS5_IJNSA_ILi8EEESH_EEENS5_IJSH_SB_EEEEEEEvNS4_8identityESZ_S19_vS1A_EENS_8epilogue10collective6detail29Sm90TmaWarpSpecializedAdapterINS1D_15DefaultEpilogueIaSJ_SJ_NS1C_6thread17LinearCombinationIaLi1EiiLNS1H_9ScaleType4KindE0ELNS_15FloatRoundStyleE2EaEENS1_15EpilogueDefaultEEEEEvvEEEEvNT_6ParamsE:
[----:B------:R-:W0:Y:S01]  /*0000*/  LDC R1, c[0x0][0x28] ;  /* 0x00000a00ff017b82 */ /* 0x000e220000000800 */
[----:B------:R-:W1:Y:S01]  /*0010*/  S2R R18, SR_TID.X ;  /* 0x0000000000127919 */ /* 0x000e620000002100 */
[----:B------:R-:W-:Y:S01]  /*0020*/  ELECT P0, URZ, PT ;  /* 0x00000000003f782f */ /* 0x000fe20003800000 */
[----:B------:R-:W-:Y:S01]  /*0030*/  BSSY B0, `(.L_x_0) ;  /* 0x000000f000007945 */ /* 0x000fe20003800000 */
[--C-:B-1----:R-:W-:Y:S02]  /*0040*/  SHF.R.U32.HI R0, RZ, 0x5, R18.reuse ;  /* 0x00000005ff007819 */ /* 0x102fe40000011612 */
[----:B------:R-:W-:-:S03]  /*0050*/  SHF.R.U32.HI R2, RZ, 0x7, R18 ;  /* 0x00000007ff027819 */ /* 0x000fc60000011612 */
[----:B------:R-:W1:Y:S04]  /*0060*/  SHFL.IDX PT, R5, R0, RZ, 0x1f ;  /* 0x00001fff00057589 */ /* 0x000e6800000e0000 */
[----:B------:R2:W3:Y:S01]  /*0070*/  SHFL.IDX PT, R8, R2, RZ, 0x1f ;  /* 0x00001fff02087589 */ /* 0x0004e200000e0000 */
[----:B-1----:R-:W-:-:S13]  /*0080*/  ISETP.NE.OR P0, PT, R5, RZ, !P0 ;  /* 0x000000ff0500720c */ /* 0x002fda0004705670 */
[----:B0-23--:R-:W-:Y:S05]  /*0090*/  @P0 BRA `(.L_x_1) ;  /* 0x0000000000200947 */ /* 0x00dfea0003800000 */
[----:B------:R-:W-:Y:S02]  /*00a0*/  ULDC.64 UR4, c[0x0][0x198] ;  /* 0x0000660000047ab9 */ /* 0x000fe40000000a00 */
[----:B------:R-:W-:Y:S02]  /*00b0*/  UIADD3 UR6, UP0, UR4, 0xf0, URZ ;  /* 0x000000f004067890 */ /* 0x000fe4000ff1e03f */
[----:B------:R-:W-:Y:S02]  /*00c0*/  UIADD3 UR4, UP1, UR4, 0x1f0, URZ ;  /* 0x000001f004047890 */ /* 0x000fe4000ff3e03f */
[----:B------:R-:W-:Y:S02]  /*00d0*/  UIADD3.X UR7, URZ, UR5, URZ, UP0, !UPT ;  /* 0x000000053f077290 */ /* 0x000fe400087fe43f */
[----:B------:R-:W-:-:S07]  /*00e0*/  UIADD3.X UR5, URZ, UR5, URZ, UP1, !UPT ;  /* 0x000000053f057290 */ /* 0x000fce0008ffe43f */
[----:B------:R0:W-:Y:S02]  /*00f0*/  UTMACCTL.PF [UR6] ;  /* 0x00000000060079b9 */ /* 0x0001e40008040000 */
[----:B------:R0:W-:Y:S02]  /*0100*/  UTMACCTL.PF [UR4] ;  /* 0x00000000040079b9 */ /* 0x0001e40008040000 */
[----:B0-----:R-:W-:Y:S01]  /*0110*/  NOP ;  /* 0x0000000000007918 */ /* 0x001fe20000000000 */
.L_x_1:
[----:B------:R-:W-:Y:S05]  /*0120*/  BSYNC B0 ;  /* 0x0000000000007941 */ /* 0x000fea0003800000 */
.L_x_0:
[----:B------:R-:W0:Y:S02]  /*0130*/  SHFL.IDX PT, R2, R0, RZ, 0x1f ;  /* 0x00001fff00027589 */ /* 0x000e2400000e0000 */
[----:B0-----:R-:W-:-:S13]  /*0140*/  ISETP.NE.AND P0, PT, R2, RZ, PT ;  /* 0x000000ff0200720c */ /* 0x001fda0003f05270 */
[----:B------:R-:W-:Y:S05]  /*0150*/  @P0 BRA `(.L_x_2) ;  /* 0x0000000000d40947 */ /* 0x000fea0003800000 */
[----:B------:R-:W-:Y:S01]  /*0160*/  ELECT P0, URZ, PT ;  /* 0x00000000003f782f */ /* 0x000fe20003800000 */
[----:B------:R-:W-:-:S12]  /*0170*/  BSSY B0, `(.L_x_2) ;  /* 0x0000033000007945 */ /* 0x000fd80003800000 */
[----:B------:R-:W-:Y:S05]  /*0180*/  @!P0 BRA `(.L_x_3) ;  /* 0x0000000000c48947 */ /* 0x000fea0003800000 */
[----:B------:R-:W0:Y:S01]  /*0190*/  S2UR UR8, SR_CgaCtaId ;  /* 0x00000000000879c3 */ /* 0x000e220000008800 */
[----:B------:R-:W-:Y:S01]  /*01a0*/  UMOV UR4, 0x400 ;  /* 0x0000040000047882 */ /* 0x000fe20000000000 */
[----:B------:R-:W-:Y:S01]  /*01b0*/  UMOV UR5, 0x1 ;  /* 0x0000000100057882 */ /* 0x000fe20000000000 */
[----:B------:R-:W-:Y:S02]  /*01c0*/  UMOV UR6, 0x100 ;  /* 0x0000010000067882 */ /* 0x000fe40000000000 */
[----:B------:R-:W-:-:S04]  /*01d0*/  UIADD3 UR6, -UR6, 0x100000, URZ ;  /* 0x0010000006067890 */ /* 0x000fc8000fffe13f */
[----:B------:R-:W-:Y:S02]  /*01e0*/  USHF.L.U32 UR7, UR6, 0xb, URZ ;  /* 0x0000000b06077899 */ /* 0x000fe4000800063f */
[----:B------:R-:W-:Y:S02]  /*01f0*/  USHF.L.U32 UR6, UR6, 0x1, URZ ;  /* 0x0000000106067899 */ /* 0x000fe4000800063f */
[----:B0-----:R-:W-:Y:S02]  /*0200*/  ULEA UR8, UR8, UR4, 0x18 ;  /* 0x0000000408087291 */ /* 0x001fe4000f8ec03f */
[----:B------:R-:W-:-:S04]  /*0210*/  UIADD3 UR4, -UR5, 0x100000, URZ ;  /* 0x0010000005047890 */ /* 0x000fc8000fffe13f */
[----:B------:R-:W-:Y:S02]  /*0220*/  USHF.L.U32 UR5, UR4, 0xb, URZ ;  /* 0x0000000b04057899 */ /* 0x000fe4000800063f */
[----:B------:R-:W-:Y:S01]  /*0230*/  USHF.L.U32 UR4, UR4, 0x1, URZ ;  /* 0x0000000104047899 */ /* 0x000fe2000800063f */
[----:B------:R-:W0:Y:S11]  /*0240*/  FENCE.VIEW.ASYNC.S ;  /* 0x00000000000073c6 */ /* 0x000e360000000000 */
[----:B0-----:R0:W1:Y:S01]  /*0250*/  SYNCS.EXCH.64 URZ, [UR8], UR4 ;  /* 0x00000004083f75b2 */ /* 0x0010620008000100 */
[----:B------:R0:W2:Y:S01]  /*0260*/  SYNCS.EXCH.64 URZ, [UR8+0x90], UR6 ;  /* 0x00009006083f75b2 */ /* 0x0000a20008000100 */
[----:B------:R0:W3:Y:S01]  /*0270*/  SYNCS.EXCH.64 URZ, [UR8+0x8], UR4 ;  /* 0x00000804083f75b2 */ /* 0x0000e20008000100 */
[----:B------:R0:W4:Y:S01]  /*0280*/  SYNCS.EXCH.64 URZ, [UR8+0x98], UR6 ;  /* 0x00009806083f75b2 */ /* 0x0001220008000100 */
[----:B------:R0:W0:Y:S01]  /*0290*/  SYNCS.EXCH.64 URZ, [UR8+0x10], UR4 ;  /* 0x00001004083f75b2 */ /* 0x0000220008000100 */
        /* <DEDUP_REMOVED lines=31> */
[----:B-1234-:R-:W-:Y:S01]  /*0490*/  NOP ;  /* 0x0000000000007918 */ /* 0x01efe20000000000 */
.L_x_3:
[----:B0-----:R-:W-:Y:S05]  /*04a0*/  BSYNC B0 ;  /* 0x0000000000007941 */ /* 0x001fea0003800000 */
.L_x_2:
[----:B------:R-:W0:Y:S01]  /*04b0*/  SHFL.IDX PT, R0, R0, RZ, 0x1f ;  /* 0x00001fff00007589 */ /* 0x000e2200000e0000 */
[----:B------:R-:W-:Y:S01]  /*04c0*/  ELECT P0, URZ, PT ;  /* 0x00000000003f782f */ /* 0x000fe20003800000 */
[----:B------:R-:W1:Y:S01]  /*04d0*/  LDC R2, c[0x0][0x65c] ;  /* 0x00019700ff027b82 */ /* 0x000e620000000800 */
[----:B------:R-:W-:Y:S01]  /*04e0*/  SHF.R.S32.HI R6, RZ, 0x1f, R5 ;  /* 0x0000001fff067819 */ /* 0x000fe20000011405 */
[----:B------:R-:W2:Y:S01]  /*04f0*/  S2R R3, SR_CTAID.Y ;  /* 0x0000000000037919 */ /* 0x000ea20000002600 */
[----:B------:R-:W-:Y:S01]  /*0500*/  UMOV UR4, 0x20 ;  /* 0x0000002000047882 */ /* 0x000fe20000000000 */
[----:B------:R-:W-:Y:S01]  /*0510*/  ISETP.NE.AND P2, PT, R8, RZ, PT ;  /* 0x000000ff0800720c */ /* 0x000fe20003f45270 */
[----:B------:R-:W-:Y:S01]  /*0520*/  NOP ;  /* 0x0000000000007918 */ /* 0x000fe20000000000 */
[----:B------:R-:W3:Y:S01]  /*0530*/  S2R R4, SR_CTAID.X ;  /* 0x0000000000047919 */ /* 0x000ee20000002500 */
[----:B------:R-:W-:Y:S01]  /*0540*/  LEA.HI R6, R6, R5, RZ, 0x2 ;  /* 0x0000000506067211 */ /* 0x000fe200078f10ff */
[----:B------:R-:W-:Y:S01]  /*0550*/  NOP ;  /* 0x0000000000007918 */ /* 0x000fe20000000000 */
[----:B0-----:R-:W-:-:S02]  /*0560*/  ISETP.NE.OR P0, PT, R0, RZ, !P0 ;  /* 0x000000ff0000720c */ /* 0x001fc40004705670 */
[----:B-1----:R-:W-:-:S04]  /*0570*/  ISETP.NE.AND P3, PT, R2, 0x1, PT ;  /* 0x000000010200780c */ /* 0x002fc80003f65270 */
[----:B------:R-:W-:Y:S02]  /*0580*/  P2R R0, PR, RZ, 0x8 ;  /* 0x00000008ff007803 */ /* 0x000fe40000000000 */
[----:B------:R-:W-:-:S05]  /*0590*/  LOP3.LUT R0, R6, 0xfffffffc, RZ, 0xc0, !PT ;  /* 0xfffffffc06007812 */ /* 0x000fca00078ec0ff */
[----:B------:R-:W-:Y:S01]  /*05a0*/  VOTEU.ALL UP0, P0 ;  /* 0x00000000003f7886 */ /* 0x000fe20000000000 */
[----:B------:R-:W-:Y:S01]  /*05b0*/  IMAD.IADD R0, R5, 0x1, -R0 ;  /* 0x0000000105007824 */ /* 0x000fe200078e0a00 */
[----:B------:R-:W3:Y:S01]  /*05c0*/  @P3 LDC R17, c[0x0][0x10] ;  /* 0x00000400ff113b82 */ /* 0x000ee20000000800 */
[----:B------:R-:W-:Y:S01]  /*05d0*/  VOTEU.ALL UP1, P0 ;  /* 0x00000000003f7886 */ /* 0x000fe20000020000 */
[----:B--2---:R-:W-:Y:S01]  /*05e0*/  @P3 IMAD.MOV.U32 R6, RZ, RZ, R3 ;  /* 0x000000ffff063224 */ /* 0x004fe200078e0003 */
[----:B------:R-:W-:Y:S01]  /*05f0*/  @!UP0 UMOV UR6, 0x400 ;  /* 0x0000040000068882 */ /* 0x000fe20000000000 */
[----:B------:R-:W-:-:S04]  /*0600*/  @!UP0 UIADD3 UR4, -UR4, 0x100000, URZ ;  /* 0x0010000004048890 */ /* 0x000fc8000fffe13f */
[----:B------:R-:W-:Y:S02]  /*0610*/  @!UP0 USHF.L.U32 UR5, UR4, 0xb, URZ ;  /* 0x0000000b04058899 */ /* 0x000fe4000800063f */
[----:B------:R-:W-:Y:S01]  /*0620*/  @!UP0 USHF.L.U32 UR4, UR4, 0x1, URZ ;  /* 0x0000000104048899 */ /* 0x000fe2000800063f */
[----:B------:R-:W-:Y:S02]  /*0630*/  @P3 IMAD.MOV.U32 R7, RZ, RZ, RZ ;  /* 0x000000ffff073224 */ /* 0x000fe400078e00ff */
[----:B------:R-:W-:Y:S01]  /*0640*/  IMAD.MOV.U32 R5, RZ, RZ, RZ ;  /* 0x000000ffff057224 */ /* 0x000fe200078e00ff */
[----:B------:R-:W0:Y:S01]  /*0650*/  @!UP0 S2UR UR7, SR_CgaCtaId ;  /* 0x00000000000789c3 */ /* 0x000e220000008800 */
[----:B------:R-:W-:-:S07]  /*0660*/  @P3 IMAD.MOV.U32 R11, RZ, RZ, RZ ;  /* 0x000000ffff0b3224 */ /* 0x000fce00078e00ff */
[----:B------:R-:W1:Y:S01]  /*0670*/  @!P3 LDC R9, c[0x0][0xc] ;  /* 0x00000300ff09bb82 */ /* 0x000e620000000800 */
[----:B---3--:R-:W-:-:S04]  /*0680*/  @P3 IMAD.WIDE.U32 R16, R4, R17, R6 ;  /* 0x0000001104103225 */ /* 0x008fc800078e0006 */
[----:B------:R-:W-:Y:S01]  /*0690*/  @P3 IMAD.IADD R17, R17, 0x1, R11 ;  /* 0x0000000111113824 */ /* 0x000fe200078e020b */
[----:B0-----:R-:W-:Y:S01]  /*06a0*/  @!UP0 ULEA UR6, UR7, UR6, 0x18 ;  /* 0x0000000607068291 */ /* 0x001fe2000f8ec03f */
[----:B------:R-:W-:Y:S01]  /*06b0*/  VOTEU.ALL UP0, P0 ;  /* 0x00000000003f7886 */ /* 0x000fe20000000000 */
[----:B------:R-:W-:-:S04]  /*06c0*/  ISETP.NE.AND P0, PT, R0, 0x3, PT ;  /* 0x000000030000780c */ /* 0x000fc80003f05270 */
[----:B------:R-:W-:Y:S01]  /*06d0*/  ISETP.EQ.OR P0, PT, R0, RZ, !P0 ;  /* 0x000000ff0000720c */ /* 0x000fe20004702670 */
[----:B-1----:R-:W-:-:S03]  /*06e0*/  @!P3 IMAD.WIDE.U32 R6, R9, R3, R4 ;  /* 0x000000030906b225 */ /* 0x002fc600078e0004 */
[C---:B------:R-:W-:Y:S01]  /*06f0*/  ISETP.EQ.AND P0, PT, R8.reuse, RZ, P0 ;  /* 0x000000ff0800720c */ /* 0x040fe20000702270 */
[----:B------:R-:W-:Y:S01]  /*0700*/  VIADD R8, R8, 0xffffffff ;  /* 0xffffffff08087836 */ /* 0x000fe20000000000 */
[----:B------:R-:W0:Y:S02]  /*0710*/  FENCE.VIEW.ASYNC.S ;  /* 0x00000000000073c6 */ /* 0x000e240000000000 */
[----:B0-----:R0:W1:Y:S01]  /*0720*/  @!UP0 SYNCS.EXCH.64 URZ, [UR6+0x130], UR4 ;  /* 0x00013004063f85b2 */ /* 0x0010620008000100 */
[----:B------:R-:W-:Y:S01]  /*0730*/  @!P3 IMAD.MOV.U32 R16, RZ, RZ, R6 ;  /* 0x000000ffff10b224 */ /* 0x000fe200078e0006 */
[----:B------:R-:W-:Y:S01]  /*0740*/  SEL R19, RZ, 0x1, !P0 ;  /* 0x00000001ff137807 */ /* 0x000fe20004000000 */
[----:B------:R-:W-:Y:S01]  /*0750*/  @!P3 IMAD.MOV.U32 R17, RZ, RZ, R7 ;  /* 0x000000ffff11b224 */ /* 0x000fe200078e0007 */
[----:B------:R-:W-:-:S04]  /*0760*/  ISETP.GE.U32.AND P1, PT, R8, 0x2, PT ;  /* 0x000000020800780c */ /* 0x000fc80003f26070 */
[----:B------:R-:W-:Y:S01]  /*0770*/  SEL R19, R19, 0x2, P1 ;  /* 0x0000000213137807 */ /* 0x000fe20000800000 */
[----:B------:R0:W1:Y:S01]  /*0780*/  @!UP1 SYNCS.EXCH.64 URZ, [UR6+0x138], UR4 ;  /* 0x00013804063f95b2 */ /* 0x0000620008000100 */
[----:B------:R-:W-:Y:S01]  /*0790*/  NOP ;  /* 0x0000000000007918 */ /* 0x000fe20000000000 */
[----:B-1----:R-:W-:Y:S06]  /*07a0*/  BAR.SYNC.DEFER_BLOCKING 0x0 ;  /* 0x0000000000007b1d */ /* 0x002fec0000010000 */
[----:B------:R-:W-:Y:S05]  /*07b0*/  @!P2 BRA `(.L_x_4) ;  /* 0x0000007c00f4a947 */ /* 0x000fea0003800000 */
[----:B------:R-:W-:-:S13]  /*07c0*/  ISETP.GT.U32.AND P0, PT, R8, 0x1, PT ;  /* 0x000000010800780c */ /* 0x000fda0003f04070 */
[----:B0-----:R-:W-:Y:S05]  /*07d0*/  @P0 EXIT ;  /* 0x000000000000094d */ /* 0x001fea0003800000 */
[----:B------:R-:W-:Y:S01]  /*07e0*/  ULDC.64 UR4, c[0x0][0x650] ;  /* 0x0001940000047ab9 */ /* 0x000fe20000000a00 */
[----:B------:R-:W-:Y:S01]  /*07f0*/  PRMT R0, RZ, 0x7610, R0 ;  /* 0x00007610ff007816 */ /* 0x000fe20000000000 */
[----:B------:R-:W-:Y:S01]  /*0800*/  IMAD.MOV.U32 R152, RZ, RZ, -0x1 ;  /* 0xffffffffff987424 */ /* 0x000fe200078e00ff */
[----:B------:R-:W-:Y:S01]  /*0810*/  ISETP.GE.U32.AND P0, PT, R16, UR4, PT ;  /* 0x0000000410007c0c */ /* 0x000fe2000bf06070 */
[----:B------:R-:W-:Y:S02]  /*0820*/  IMAD.MOV.U32 R23, RZ, RZ, -0x1 ;  /* 0xffffffffff177424 */ /* 0x000fe400078e00ff */
[----:B------:R-:W-:Y:S01]  /*0830*/  IMAD.MOV.U32 R22, RZ, RZ, -0x1 ;  /* 0xffffffffff167424 */ /* 0x000fe200078e00ff */
[----:B------:R-:W-:-:S13]  /*0840*/  ISETP.GE.U32.AND.EX P0, PT, R17, UR5, PT, P0 ;  /* 0x0000000511007c0c */ /* 0x000fda000bf06100 */
[----:B------:R-:W-:Y:S05]  /*0850*/  @P0 BRA `(.L_x_5) ;  /* 0x0000000400580947 */ /* 0x000fea0003800000 */
[----:B------:R-:W0:Y:S01]  /*0860*/  LDC.64 R14, c[0x0][0x628] ;  /* 0x00018a00ff0e7b82 */ /* 0x000e220000000a00 */
[----:B------:R-:W-:Y:S02]  /*0870*/  IMAD.MOV.U32 R6, RZ, RZ, R16 ;  /* 0x000000ffff067224 */ /* 0x000fe400078e0010 */
[----:B------:R-:W-:-:S05]  /*0880*/  IMAD.MOV.U32 R7, RZ, RZ, R17 ;  /* 0x000000ffff077224 */ /* 0x000fca00078e0011 */
[----:B------:R-:W1:Y:S08]  /*0890*/  LDC R0, c[0x0][0x630] ;  /* 0x00018c00ff007b82 */ /* 0x000e700000000800 */
[----:B------:R-:W2:Y:S01]  /*08a0*/  LDC.64 R20, c[0x0][0x620] ;  /* 0x00018800ff147b82 */ /* 0x000ea20000000a00 */
[----:B0-----:R-:W-:-:S04]  /*08b0*/  ISETP.NE.U32.AND P0, PT, R14, RZ, PT ;  /* 0x000000ff0e00720c */ /* 0x001fc80003f05070 */
[----:B------:R-:W-:-:S13]  /*08c0*/  ISETP.NE.AND.EX P0, PT, R15, RZ, PT, P0 ;  /* 0x000000ff0f00720c */ /* 0x000fda0003f05300 */
[----:B-12---:R-:W-:Y:S05]  /*08d0*/  @!P0 BRA `(.L_x_6) ;  /* 0x0000000000288947 */ /* 0x006fea0003800000 */
[----:B------:R-:W0:Y:S02]  /*08e0*/  LDC R11, c[0x0][0x634] ;  /* 0x00018d00ff0b7b82 */ /* 0x000e240000000800 */
[----:B0-----:R-:W-:-:S05]  /*08f0*/  IADD3 R11, P0, R16, R11, RZ ;  /* 0x0000000b100b7210 */ /* 0x001fca0007f1e0ff */
[----:B------:R-:W-:-:S04]  /*0900*/  IMAD.X R13, RZ, RZ, R17, P0 ;  /* 0x000000ffff0d7224 */ /* 0x000fc800000e0611 */
[----:B------:R-:W-:-:S04]  /*0910*/  IMAD.WIDE.U32 R6, R13, R14, RZ ;  /* 0x0000000e0d067225 */ /* 0x000fc800078e00ff */
[----:B------:R-:W-:-:S04]  /*0920*/  IMAD.WIDE.U32 R8, P0, R11, R15, R6 ;  /* 0x0000000f0b087225 */ /* 0x000fc80007800006 */
[----:B------:R-:W-:-:S04]  /*0930*/  IMAD.WIDE.U32 R6, R11, R14, RZ ;  /* 0x0000000e0b067225 */ /* 0x000fc800078e00ff */
[----:B------:R-:W-:Y:S01]  /*0940*/  IMAD.X R11, RZ, RZ, RZ, P0 ;  /* 0x000000ffff0b7224 */ /* 0x000fe200000e06ff */
[----:B------:R-:W-:Y:S01]  /*0950*/  IADD3 RZ, P0, R7, R8, RZ ;  /* 0x0000000807ff7210 */ /* 0x000fe20007f1e0ff */
[----:B------:R-:W-:-:S04]  /*0960*/  IMAD.MOV.U32 R10, RZ, RZ, R9 ;  /* 0x000000ffff0a7224 */ /* 0x000fc800078e0009 */
[----:B------:R-:W-:-:S08]  /*0970*/  IMAD.WIDE.U32.X R6, R13, R15, R10, P0 ;  /* 0x0000000f0d067225 */ /* 0x000fd000000e040a */
.L_x_6:
[-CC-:B------:R-:W-:Y:S01]  /*0980*/  SHF.R.U64 R25, R6, R0.reuse, R7.reuse ;  /* 0x0000000006197219 */ /* 0x180fe20000001207 */
[----:B------:R-:W0:Y:S01]  /*0990*/  LDC R10, c[0x0][0x618] ;  /* 0x00018600ff0a7b82 */ /* 0x000e220000000800 */
[----:B------:R-:W-:Y:S01]  /*09a0*/  SHF.R.U32.HI R5, RZ, R0, R7 ;  /* 0x00000000ff057219 */ /* 0x000fe20000011607 */
[----:B------:R-:W-:Y:S01]  /*09b0*/  ULDC UR4, c[0x0][0x150] ;  /* 0x0000540000047ab9 */ /* 0x000fe20000000800 */
[----:B------:R-:W-:Y:S02]  /*09c0*/  IADD3 R9, P0, RZ, -R25, RZ ;  /* 0x80000019ff097210 */ /* 0x000fe40007f1e0ff */
[----:B------:R-:W-:-:S03]  /*09d0*/  I2FP.F32.U32 R0, R4 ;  /* 0x0000000400007245 */ /* 0x000fc60000201000 */
[----:B------:R-:W1:Y:S01]  /*09e0*/  LDC.64 R26, c[0x0][0x640] ;  /* 0x00019000ff1a7b82 */ /* 0x000e620000000a00 */
[----:B------:R-:W-:Y:S02]  /*09f0*/  IMAD.X R11, RZ, RZ, ~R5, P0 ;  /* 0x000000ffff0b7224 */ /* 0x000fe400000e0e05 */
[----:B------:R-:W-:Y:S01]  /*0a00*/  FMUL R0, R0, UR4 ;  /* 0x0000000400007c20 */ /* 0x000fe20008400000 */
[----:B------:R-:W-:Y:S01]  /*0a10*/  IMAD.WIDE.U32 R6, R9, R20, R16 ;  /* 0x0000001409067225 */ /* 0x000fe200078e0010 */
[----:B------:R-:W-:-:S03]  /*0a20*/  ULDC UR4, c[0x0][0x154] ;  /* 0x0000550000047ab9 */ /* 0x000fc60000000800 */
[----:B------:R-:W-:Y:S01]  /*0a30*/  IMAD R8, R11, R20, RZ ;  /* 0x000000140b087224 */ /* 0x000fe200078e02ff */
[----:B------:R-:W2:Y:S01]  /*0a40*/  LDC R5, c[0x0][0x144] ;  /* 0x00005100ff057b82 */ /* 0x000ea20000000800 */
[----:B------:R-:W3:Y:S02]  /*0a50*/  F2I.U32.TRUNC.NTZ R0, R0 ;  /* 0x0000000000007305 */ /* 0x000ee4000020f000 */
[----:B------:R-:W-:-:S04]  /*0a60*/  IMAD R9, R9, R21, R8 ;  /* 0x0000001509097224 */ /* 0x000fc800078e0208 */
[----:B------:R-:W-:Y:S01]  /*0a70*/  IMAD.IADD R7, R7, 0x1, R9 ;  /* 0x0000000107077824 */ /* 0x000fe200078e0209 */
[----:B------:R-:W4:Y:S01]  /*0a80*/  LDC R12, c[0x0][0x608] ;  /* 0x00018200ff0c7b82 */ /* 0x000f220000000800 */
[----:B------:R-:W-:-:S03]  /*0a90*/  IMAD.MOV.U32 R9, RZ, RZ, -0x1 ;  /* 0xffffffffff097424 */ /* 0x000fc600078e00ff */
[-CC-:B0-----:R-:W-:Y:S02]  /*0aa0*/  SHF.R.U64 R20, R6, R10.reuse, R7.reuse ;  /* 0x0000000a06147219 */ /* 0x181fe40000001207 */
[----:B------:R-:W-:Y:S02]  /*0ab0*/  I2FP.F32.U32 R6, R3 ;  /* 0x0000000300067245 */ /* 0x000fe40000201000 */
[----:B------:R-:W0:Y:S01]  /*0ac0*/  LDC R24, c[0x0][0x658] ;  /* 0x00019600ff187b82 */ /* 0x000e220000000800 */
[----:B-1----:R-:W-:Y:S01]  /*0ad0*/  ISETP.NE.U32.AND P0, PT, R26, RZ, PT ;  /* 0x000000ff1a00720c */ /* 0x002fe20003f05070 */
[----:B---3--:R-:W-:Y:S01]  /*0ae0*/  IMAD.MOV R8, RZ, RZ, -R0 ;  /* 0x000000ffff087224 */ /* 0x008fe200078e0a00 */
[----:B------:R-:W-:Y:S01]  /*0af0*/  SHF.R.U32.HI R7, RZ, R10, R7 ;  /* 0x0000000aff077219 */ /* 0x000fe20000011607 */
[----:B------:R-:W-:Y:S01]  /*0b00*/  FMUL R6, R6, UR4 ;  /* 0x0000000406067c20 */ /* 0x000fe20008400000 */
[----:B------:R-:W-:-:S03]  /*0b10*/  ISETP.NE.AND.EX P0, PT, R27, RZ, PT, P0 ;  /* 0x000000ff1b00720c */ /* 0x000fc60003f05300 */
[----:B------:R-:W1:Y:S01]  /*0b20*/  LDC R14, c[0x0][0x148] ;  /* 0x00005200ff0e7b82 */ /* 0x000e620000000800 */
[----:B--2---:R-:W-:-:S07]  /*0b30*/  IMAD R0, R5, R8, R4 ;  /* 0x0000000805007224 */ /* 0x004fce00078e0204 */
[----:B------:R-:W2:Y:S01]  /*0b40*/  LDC R22, c[0x0][0x600] ;  /* 0x00018000ff167b82 */ /* 0x000ea20000000800 */
[-CC-:B----4-:R-:W-:Y:S02]  /*0b50*/  SHF.R.U64 R28, R20, R12.reuse, R7.reuse ;  /* 0x0000000c141c7219 */ /* 0x190fe40000001207 */
[----:B------:R-:W-:Y:S01]  /*0b60*/  SHF.R.U32.HI R5, RZ, R12, R7 ;  /* 0x0000000cff057219 */ /* 0x000fe20000011607 */
[----:B------:R-:W-:Y:S01]  /*0b70*/  IMAD.MOV.U32 R7, RZ, RZ, 0x1 ;  /* 0x00000001ff077424 */ /* 0x000fe200078e00ff */
[----:B------:R3:W4:Y:S03]  /*0b80*/  F2I.U32.TRUNC.NTZ R12, R6 ;  /* 0x00000006000c7305 */ /* 0x000726000020f000 */
[----:B------:R-:W1:Y:S01]  /*0b90*/  LDC R15, c[0x0][0x648] ;  /* 0x00019200ff0f7b82 */ /* 0x000e620000000800 */
[-C--:B0-----:R-:W-:Y:S02]  /*0ba0*/  SHF.L.U32 R4, R9, R24.reuse, RZ ;  /* 0x0000001809047219 */ /* 0x081fe400000006ff */
[----:B------:R-:W-:-:S02]  /*0bb0*/  SHF.R.U64 R30, R28, R24, R5 ;  /* 0x000000181c1e7219 */ /* 0x000fc40000001205 */
[----:B------:R-:W-:Y:S02]  /*0bc0*/  LOP3.LUT R11, RZ, R4, RZ, 0x33, !PT ;  /* 0x00000004ff0b7212 */ /* 0x000fe400078e33ff */
[-C--:B------:R-:W-:Y:S01]  /*0bd0*/  SHF.R.U32.HI R5, RZ, R24.reuse, R5 ;  /* 0x00000018ff057219 */ /* 0x080fe20000011605 */
[----:B------:R-:W0:Y:S01]  /*0be0*/  LDC R21, c[0x0][0x638] ;  /* 0x00018e00ff157b82 */ /* 0x000e220000000800 */
[----:B------:R-:W-:Y:S01]  /*0bf0*/  SHF.L.U32 R10, R7, R24, RZ ;  /* 0x00000018070a7219 */ /* 0x000fe200000006ff */
[----:B------:R-:W-:-:S06]  /*0c00*/  IMAD.MOV.U32 R4, RZ, RZ, R30 ;  /* 0x000000ffff047224 */ /* 0x000fcc00078e001e */
[----:B------:R-:W0:Y:S01]  /*0c10*/  LDC R152, c[0x0][0x610] ;  /* 0x00018400ff987b82 */ /* 0x000e220000000800 */
[----:B---34-:R-:W-:Y:S05]  /*0c20*/  @!P0 BRA `(.L_x_7) ;  /* 0x0000000000288947 */ /* 0x018fea0003800000 */
[----:B------:R-:W3:Y:S02]  /*0c30*/  LDC R9, c[0x0][0x64c] ;  /* 0x00019300ff097b82 */ /* 0x000ee40000000800 */
[----:B---3--:R-:W-:-:S05]  /*0c40*/  IADD3 R9, P0, R30, R9, RZ ;  /* 0x000000091e097210 */ /* 0x008fca0007f1e0ff */
        /* <DEDUP_REMOVED lines=8> */
.L_x_7:
[----:B-1----:R-:W-:Y:S01]  /*0cd0*/  SHF.R.U64 R4, R4, R15, R5 ;  /* 0x0000000f04047219 */ /* 0x002fe20000001205 */
[----:B--2---:R-:W-:Y:S01]  /*0ce0*/  VIADD R5, R22, 0xffffffff ;  /* 0xffffffff16057836 */ /* 0x004fe20000000000 */
[----:B------:R-:W-:Y:S01]  /*0cf0*/  LOP3.LUT R11, R28, R11, RZ, 0xc0, !PT ;  /* 0x0000000b1c0b7212 */ /* 0x000fe200078ec0ff */
[----:B------:R-:W-:Y:S02]  /*0d00*/  IMAD.MOV R12, RZ, RZ, -R12 ;  /* 0x000000ffff0c7224 */ /* 0x000fe400078e0a0c */
[----:B------:R-:W-:Y:S01]  /*0d10*/  IMAD.MOV R6, RZ, RZ, -R4 ;  /* 0x000000ffff067224 */ /* 0x000fe200078e0a04 */
[----:B------:R-:W-:Y:S01]  /*0d20*/  LOP3.LUT R5, R20, R5, RZ, 0xc0, !PT ;  /* 0x0000000514057212 */ /* 0x000fe200078ec0ff */
[----:B------:R-:W-:Y:S02]  /*0d30*/  @P3 IMAD R0, R14, R12, R3 ;  /* 0x0000000c0e003224 */ /* 0x000fe400078e0203 */
[----:B------:R-:W-:Y:S02]  /*0d40*/  IMAD R11, R10, R4, R11 ;  /* 0x000000040a0b7224 */ /* 0x000fe400078e020b */
[----:B0-----:R-:W-:-:S02]  /*0d50*/  IMAD R3, R6, R21, R30 ;  /* 0x0000001506037224 */ /* 0x001fc400078e021e */
[----:B------:R-:W-:Y:S02]  /*0d60*/  IMAD R152, R11, R152, R0 ;  /* 0x000000980b987224 */ /* 0x000fe400078e0200 */
[----:B------:R-:W-:Y:S02]  /*0d70*/  IMAD R3, R3, R22, R5 ;  /* 0x0000001603037224 */ /* 0x000fe400078e0205 */
[----:B------:R-:W-:Y:S02]  /*0d80*/  IMAD.MOV.U32 R0, RZ, RZ, 0x1 ;  /* 0x00000001ff007424 */ /* 0x000fe400078e00ff */
[----:B------:R-:W-:Y:S01]  /*0d90*/  IMAD.MOV.U32 R22, RZ, RZ, R25 ;  /* 0x000000ffff167224 */ /* 0x000fe200078e0019 */
[----:B------:R-:W-:Y:S02]  /*0da0*/  SEL R23, R3, R152, !P3 ;  /* 0x0000009803177207 */ /* 0x000fe40005800000 */
[----:B------:R-:W-:-:S07]  /*0db0*/  SEL R152, R152, R3, !P3 ;  /* 0x0000000398987207 */ /* 0x000fce0005800000 */
.L_x_5:
[----:B------:R-:W-:-:S08]  /*0dc0*/  NOP ;  /* 0x0000000000007918 */ /* 0x000fd00000000000 */
[----:B------:R-:W0:Y:S02]  /*0dd0*/  USETMAXREG.TRY_ALLOC.CTAPOOL UP0, 0xe8 ;  /* 0x000000e8000079c8 */ /* 0x000e240008000600 */
[----:B0-----:R-:W-:-:S13]  /*0de0*/  PLOP3.LUT P0, PT, PT, PT, UP0, 0x80, 0x0 ;  /* 0x000000000000781c */ /* 0x001fda0003f0f008 */
[----:B------:R-:W-:Y:S05]  /*0df0*/  @!P0 BRA `(.L_x_5) ;  /* 0xfffffffc00f08947 */ /* 0x000fea000383ffff */
[----:B------:R-:W-:Y:S01]  /*0e00*/  ULDC.64 UR4, c[0x0][0x598] ;  /* 0x0001660000047ab9 */ /* 0x000fe20000000a00 */
[----:B------:R-:W-:Y:S01]  /*0e10*/  ULDC.64 UR36, c[0x0][0x208] ;  /* 0x0000820000247ab9 */ /* 0x000fe20000000a00 */
[----:B------:R-:W-:-:S04]  /*0e20*/  ISETP.NE.U32.AND P0, PT, RZ, UR4, PT ;  /* 0x00000004ff007c0c */ /* 0x000fc8000bf05070 */
[----:B------:R-:W-:-:S13]  /*0e30*/  ISETP.NE.AND.EX P0, PT, RZ, UR5, PT, P0 ;  /* 0x00000005ff007c0c */ /* 0x000fda000bf05300 */
[----:B------:R-:W-:Y:S05]  /*0e40*/  @!P0 BRA `(.L_x_8) ;  /* 0x00000000001c8947 */ /* 0x000fea0003800000 */
[----:B------:R-:W0:Y:S02]  /*0e50*/  LDC.64 R4, c[0x0][0x598] ;  /* 0x00016600ff047b82 */ /* 0x000e240000000a00 */
[----:B0-----:R-:W2:Y:S02]  /*0e60*/  LDG.E.64 R4, desc[UR36][R4.64] ;  /* 0x0000002404047981 */ /* 0x001ea4000c1e1b00 */
[----:B--2---:R-:W-:-:S04]  /*0e70*/  ISETP.NE.U32.AND P0, PT, R4, RZ, PT ;  /* 0x000000ff0400720c */ /* 0x004fc80003f05070 */
[----:B------:R-:W-:-:S13]  /*0e80*/  ISETP.NE.AND.EX P0, PT, R5, RZ, PT, P0 ;  /* 0x000000ff0500720c */ /* 0x000fda0003f05300 */
[----:B------:R-:W-:Y:S05]  /*0e90*/  @!P0 BRA `(.L_x_8) ;  /* 0x0000000000088947 */ /* 0x000fea0003800000 */
[----:B------:R0:W5:Y:S01]  /*0ea0*/  LD.E R153, desc[UR36][R4.64] ;  /* 0x0000002404997980 */ /* 0x000162000c101900 */
[----:B------:R-:W-:Y:S05]  /*0eb0*/  BRA `(.L_x_9) ;  /* 0x0000000000247947 */ /* 0x000fea0003800000 */
.L_x_8:
[----:B------:R-:W-:Y:S02]  /*0ec0*/  ULDC.64 UR4, c[0x0][0x588] ;  /* 0x0001620000047ab9 */ /* 0x000fe40000000a00 */
[----:B------:R-:W-:-:S04]  /*0ed0*/  ISETP.NE.U32.AND P0, PT, RZ, UR4, PT ;  /* 0x00000004ff007c0c */ /* 0x000fc8000bf05070 */
[----:B------:R-:W-:-:S13]  /*0ee0*/  ISETP.NE.AND.EX P0, PT, RZ, UR5, PT, P0 ;  /* 0x00000005ff007c0c */ /* 0x000fda000bf05300 */
[----:B------:R-:W-:Y:S05]  /*0ef0*/  @!P0 BRA `(.L_x_10) ;  /* 0x00000000000c8947 */ /* 0x000fea0003800000 */
[----:B------:R-:W0:Y:S02]  /*0f00*/  LDC.64 R4, c[0x0][0x588] ;  /* 0x00016200ff047b82 */ /* 0x000e240000000a00 */
[----:B0-----:R1:W5:Y:S01]  /*0f10*/  LDG.E R153, desc[UR36][R4.64] ;  /* 0x0000002404997981 */ /* 0x001362000c1e1900 */
[----:B------:R-:W-:Y:S05]  /*0f20*/  BRA `(.L_x_9) ;  /* 0x0000000000087947 */ /* 0x000fea0003800000 */
.L_x_10:
[----:B------:R-:W-:Y:S02]  /*0f30*/  ULDC UR4, c[0x0][0x580] ;  /* 0x0001600000047ab9 */ /* 0x000fe40000000800 */
[----:B------:R-:W-:-:S07]  /*0f40*/  IMAD.U32 R153, RZ, RZ, UR4 ;  /* 0x00000004ff997e24 */ /* 0x000fce000f8e00ff */
.L_x_9:
[----:B------:R-:W-:Y:S02]  /*0f50*/  ULDC.64 UR4, c[0x0][0x5a0] ;  /* 0x0001680000047ab9 */ /* 0x000fe40000000a00 */
[----:B------:R-:W-:-:S04]  /*0f60*/  ISETP.NE.U32.AND P0, PT, RZ, UR4, PT ;  /* 0x00000004ff007c0c */ /* 0x000fc8000bf05070 */
[----:B------:R-:W-:-:S13]  /*0f70*/  ISETP.NE.AND.EX P0, PT, RZ, UR5, PT, P0 ;  /* 0x00000005ff007c0c */ /* 0x000fda000bf05300 */
[----:B------:R-:W-:Y:S05]  /*0f80*/  @!P0 BRA `(.L_x_11) ;  /* 0x00000000001c8947 */ /* 0x000fea0003800000 */
[----:B01----:R-:W0:Y:S02]  /*0f90*/  LDC.64 R4, c[0x0][0x5a0] ;  /* 0x00016800ff047b82 */ /* 0x003e240000000a00 */
[----:B0-----:R-:W2:Y:S02]  /*0fa0*/  LDG.E.64 R4, desc[UR36][R4.64] ;  /* 0x0000002404047981 */ /* 0x001ea4000c1e1b00 */
[----:B--2---:R-:W-:-:S04]  /*0fb0*/  ISETP.NE.U32.AND P0, PT, R4, RZ, PT ;  /* 0x000000ff0400720c */ /* 0x004fc80003f05070 */
[----:B------:R-:W-:-:S13]  /*0fc0*/  ISETP.NE.AND.EX P0, PT, R5, RZ, PT, P0 ;  /* 0x000000ff0500720c */ /* 0x000fda0003f05300 */
[----:B------:R-:W-:Y:S05]  /*0fd0*/  @!P0 BRA `(.L_x_11) ;  /* 0x0000000000088947 */ /* 0x000fea0003800000 */
[----:B------:R0:W5:Y:S01]  /*0fe0*/  LD.E R154, desc[UR36][R4.64] ;  /* 0x00000024049a7980 */ /* 0x000162000c101900 */
[----:B------:R-:W-:Y:S05]  /*0ff0*/  BRA `(.L_x_12) ;  /* 0x0000000000247947 */ /* 0x000fea0003800000 */
.L_x_11:
[----:B------:R-:W-:Y:S02]  /*1000*/  ULDC.64 UR4, c[0x0][0x590] ;  /* 0x0001640000047ab9 */ /* 0x000fe40000000a00 */
[----:B------:R-:W-:-:S04]  /*1010*/  ISETP.NE.U32.AND P0, PT, RZ, UR4, PT ;  /* 0x00000004ff007c0c */ /* 0x000fc8000bf05070 */
[----:B------:R-:W-:-:S13]  /*1020*/  ISETP.NE.AND.EX P0, PT, RZ, UR5, PT, P0 ;  /* 0x00000005ff007c0c */ /* 0x000fda000bf05300 */
[----:B------:R-:W-:Y:S05]  /*1030*/  @!P0 BRA `(.L_x_13) ;  /* 0x00000000000c8947 */ /* 0x000fea0003800000 */
[----:B------:R-:W2:Y:S02]  /*1040*/  LDC.64 R154, c[0x0][0x590] ;  /* 0x00016400ff9a7b82 */ /* 0x000ea40000000a00 */
[----:B--2---:R2:W5:Y:S01]  /*1050*/  LDG.E R154, desc[UR36][R154.64] ;  /* 0x000000249a9a7981 */ /* 0x004562000c1e1900 */
[----:B------:R-:W-:Y:S05]  /*1060*/  BRA `(.L_x_12) ;  /* 0x0000000000087947 */ /* 0x000fea0003800000 */
.L_x_13:
[----:B------:R-:W-:Y:S02]  /*1070*/  ULDC UR4, c[0x0][0x584] ;  /* 0x0001610000047ab9 */ /* 0x000fe40000000800 */
[----:B------:R-:W-:-:S07]  /*1080*/  IMAD.U32 R154, RZ, RZ, UR4 ;  /* 0x00000004ff9a7e24 */ /* 0x000fce000f8e00ff */
.L_x_12:
[----:B------:R-:W-:-:S13]  /*1090*/  LOP3.LUT P0, RZ, R0, 0xff, RZ, 0xc0, !PT ;  /* 0x000000ff00ff7812 */ /* 0x000fda000780c0ff */
[----:B------:R-:W-:Y:S05]  /*10a0*/  @!P0 EXIT ;  /* 0x000000000000894d */ /* 0x000fea0003800000 */
[----:B------:R-:W-:Y:S01]  /*10b0*/  ULDC UR4, c[0x0][0x28c] ;  /* 0x0000a30000047ab9 */ /* 0x000fe20000000800 */
[----:B------:R-:W-:Y:S01]  /*10c0*/  UMOV UR38, URZ ;  /* 0x0000003f00267c82 */ /* 0x000fe20008000000 */
[----:B------:R-:W-:Y:S01]  /*10d0*/  UIADD3 UR4, UR4, 0x1f, URZ ;  /* 0x0000001f04047890 */ /* 0x000fe2000fffe03f */
[----:B------:R-:W-:-:S03]  /*10e0*/  UMOV UR39, URZ ;  /* 0x0000003f00277c82 */ /* 0x000fc60008000000 */
[----:B------:R-:W-:-:S04]  /*10f0*/  USHF.R.S32.HI UR5, URZ, 0x1f, UR4 ;  /* 0x0000001f3f057899 */ /* 0x000fc80008011404 */
[----:B------:R-:W-:-:S04]  /*1100*/  ULEA.HI UR5, UR5, UR4, URZ, 0x5 ;  /* 0x0000000405057291 */ /* 0x000fc8000f8f283f */
[----:B------:R-:W-:-:S12]  /*1110*/  USHF.R.S32.HI UR40, URZ, 0x5, UR5 ;  /* 0x000000053f287899 */ /* 0x000fd80008011405 */
.L_x_291:
[----:B------:R-:W-:Y:S01]  /*1120*/  LOP3.LUT R0, R18, 0x80, RZ, 0xc0, !PT ;  /* 0x0000008012007812 */ /* 0x000fe200078ec0ff */
[----:B------:R-:W3:Y:S01]  /*1130*/  S2UR UR7, SR_CgaCtaId ;  /* 0x00000000000779c3 */ /* 0x000ee20000008800 */
[----:B------:R-:W-:Y:S02]  /*1140*/  UMOV UR6, 0x400 ;  /* 0x0000040000067882 */ /* 0x000fe40000000000 */
[----:B------:R-:W-:-:S06]  /*1150*/  SHF.R.U32.HI R0, RZ, 0x7, R0 ;  /* 0x00000007ff007819 */ /* 0x000fcc0000011600 */
[----:B----4-:R-:W4:Y:S01]  /*1160*/  SHFL.IDX PT, R0, R0, RZ, 0x1f ;  /* 0x00001fff00007589 */ /* 0x010f2200000e0000 */
[----:B---3--:R-:W-:Y:S01]  /*1170*/  ULEA UR6, UR7, UR6, 0x18 ;  /* 0x0000000607067291 */ /* 0x008fe2000f8ec03f */
[----:B----4-:R-:W-:-:S13]  /*1180*/  R2UR UR4, R0 ;  /* 0x00000000000472ca */ /* 0x010fda00000e0000 */
[----:B------:R-:W-:-:S04]  /*1190*/  ULEA.HI UR5, UR4, UR4, URZ, 0x1 ;  /* 0x0000000404057291 */ /* 0x000fc8000f8f083f */
[----:B------:R-:W-:-:S04]  /*11a0*/  ULOP3.LUT UR5, UR5, 0x1ffffe, URZ, 0xc0, !UPT ;  /* 0x001ffffe05057892 */ /* 0x000fc8000f8ec03f */
[----:B------:R-:W-:-:S03]  /*11b0*/  UIADD3 UR5, UR4, -UR5, URZ ;  /* 0x8000000504057290 */ /* 0x000fc6000fffe03f */
[----:B------:R-:W-:Y:S01]  /*11c0*/  ULDC UR4, c[0x0][0x28c] ;  /* 0x0000a30000047ab9 */ /* 0x000fe20000000800 */
[----:B------:R-:W-:Y:S01]  /*11d0*/  ULEA UR5, UR5, UR6, 0xb ;  /* 0x0000000605057291 */ /* 0x000fe2000f8e583f */
[----:B------:R-:W-:-:S03]  /*11e0*/  ISETP.LT.AND P0, PT, RZ, UR4, PT ;  /* 0x00000004ff007c0c */ /* 0x000fc6000bf01270 */
[----:B------:R-:W-:-:S04]  /*11f0*/  UIADD3 UR5, UR5, 0x200, URZ ;  /* 0x0000020005057890 */ /* 0x000fc8000fffe03f */
[----:B------:R-:W-:-:S04]  /*1200*/  USHF.R.U32.HI UR5, URZ, 0x4, UR5 ;  /* 0x000000043f057899 */ /* 0x000fc80008011605 */
[----:B------:R-:W-:-:S04]  /*1210*/  ULOP3.LUT UR5, UR5, 0x3fff, URZ, 0xc0, !UPT ;  /* 0x00003fff05057892 */ /* 0x000fc8000f8ec03f */
[----:B------:R-:W-:Y:S01]  /*1220*/  ULOP3.LUT UR41, UR5, 0x10000, URZ, 0xfc, !UPT ;  /* 0x0001000005297892 */ /* 0x000fe2000f8efc3f */
[----:B01----:R-:W-:Y:S11]  /*1230*/  @P0 BRA `(.L_x_14) ;  /* 0x0000000000400947 */ /* 0x003ff60003800000 */
[----:B------:R-:W-:Y:S01]  /*1240*/  MOV R0, 0x0 ;  /* 0x0000000000007802 */ /* 0x000fe20000000f00 */
[----:B------:R-:W-:Y:S01]  /*1250*/  ULDC.64 UR4, c[0x4][0x68] ;  /* 0x01001a0000047ab9 */ /* 0x000fe20000000a00 */
[----:B------:R-:W-:Y:S01]  /*1260*/  ULDC.64 UR6, c[0x4][0x8] ;  /* 0x0100020000067ab9 */ /* 0x000fe20000000a00 */
[----:B01----:R-:W-:Y:S01]  /*1270*/  IMAD.U32 R4, RZ, RZ, UR4 ;  /* 0x00000004ff047e24 */ /* 0x003fe2000f8e00ff */
[----:B------:R0:W1:Y:S01]  /*1280*/  LDC.64 R14, c[0x4][R0] ;  /* 0x01000000000e7b82 */ /* 0x0000620000000a00 */
[----:B------:R-:W-:Y:S01]  /*1290*/  IMAD.U32 R5, RZ, RZ, UR5 ;  /* 0x00000005ff057e24 */ /* 0x000fe2000f8e00ff */
[----:B------:R-:W-:Y:S01]  /*12a0*/  ULDC.64 UR4, c[0x4][0x70] ;  /* 0x01001c0000047ab9 */ /* 0x000fe20000000a00 */
[----:B------:R-:W-:Y:S02]  /*12b0*/  IMAD.U32 R10, RZ, RZ, UR6 ;  /* 0x00000006ff0a7e24 */ /* 0x000fe4000f8e00ff */
[----:B------:R-:W-:Y:S02]  /*12c0*/  IMAD.U32 R6, RZ, RZ, UR4 ;  /* 0x00000004ff067e24 */ /* 0x000fe4000f8e00ff */
[----:B------:R-:W-:-:S02]  /*12d0*/  IMAD.U32 R7, RZ, RZ, UR5 ;  /* 0x00000005ff077e24 */ /* 0x000fc4000f8e00ff */
[----:B------:R-:W-:Y:S02]  /*12e0*/  IMAD.U32 R11, RZ, RZ, UR7 ;  /* 0x00000007ff0b7e24 */ /* 0x000fe4000f8e00ff */
[----:B------:R-:W-:Y:S02]  /*12f0*/  IMAD.MOV.U32 R8, RZ, RZ, 0x1e1 ;  /* 0x000001e1ff087424 */ /* 0x000fe400078e00ff */
[----:B------:R-:W-:Y:S02]  /*1300*/  IMAD.MOV.U32 R12, RZ, RZ, 0x1 ;  /* 0x00000001ff0c7424 */ /* 0x000fe400078e00ff */
[----:B0-----:R-:W-:-:S07]  /*1310*/  IMAD.MOV.U32 R13, RZ, RZ, RZ ;  /* 0x000000ffff0d7224 */ /* 0x001fce00078e00ff */
[----:B------:R-:W-:-:S07]  /*1320*/  LEPC R20, `(.L_x_14) ;  /* 0x000000001014794e */ /* 0x000fce0000000000 */
[----:B-12--5:R-:W-:Y:S05]  /*1330*/  CALL.ABS.NOINC R14 ;  /* 0x000000000e007343 */ /* 0x026fea0003c00000 */
.L_x_14:
[----:B------:R-:W-:-:S04]  /*1340*/  LOP3.LUT R0, R19, 0x1, RZ, 0xfc, !PT ;  /* 0x0000000113007812 */ /* 0x000fc800078efcff */
[----:B------:R-:W-:-:S13]  /*1350*/  ISETP.NE.AND P0, PT, R0, 0x3, PT ;  /* 0x000000030000780c */ /* 0x000fda0003f05270 */
[----:B------:R-:W-:Y:S05]  /*1360*/  @!P0 BRA `(.L_x_15) ;  /* 0x0000000000048947 */ /* 0x000fea0003800000 */
[----:B------:R-:W-:Y:S01]  /*1370*/  BPT.TRAP 0x1 ;  /* 0x000000040000795c */ /* 0x000fe20000300000 */
.L_x_15:
[----:B------:R-:W3:Y:S01]  /*1380*/  S2UR UR5, SR_CgaCtaId ;  /* 0x00000000000579c3 */ /* 0x000ee20000008800 */
[----:B------:R-:W-:Y:S01]  /*1390*/  UMOV UR4, 0x400 ;  /* 0x0000040000047882 */ /* 0x000fe20000000000 */
[----:B------:R-:W-:Y:S02]  /*13a0*/  IMAD.U32 R0, RZ, RZ, UR38 ;  /* 0x00000026ff007e24 */ /* 0x000fe4000f8e00ff */
[----:B------:R-:W-:-:S03]  /*13b0*/  IMAD.U32 R3, RZ, RZ, UR39 ;  /* 0x00000027ff037e24 */ /* 0x000fc6000f8e00ff */
[----:B------:R-:W-:Y:S01]  /*13c0*/  SHF.L.U32 R0, R0, 0x1f, RZ ;  /* 0x0000001f00007819 */ /* 0x000fe200000006ff */
[----:B---3--:R-:W-:-:S06]  /*13d0*/  ULEA UR4, UR5, UR4, 0x18 ;  /* 0x0000000405047291 */ /* 0x008fcc000f8ec03f */
[----:B------:R-:W-:-:S04]  /*13e0*/  IMAD.U32 R6, RZ, RZ, UR4 ;  /* 0x00000004ff067e24 */ /* 0x000fc8000f8e00ff */
[----:B------:R-:W-:-:S04]  /*13f0*/  IMAD R3, R3, 0x8, R6 ;  /* 0x0000000803037824 */ /* 0x000fc800078e0206 */
[----:B------:R3:W4:Y:S01]  /*1400*/  SYNCS.PHASECHK.TRANS64.TRYWAIT P1, [R3+URZ], R0 ;  /* 0x00000000030075a7 */ /* 0x000722000802017f */
[----:B------:R-:W-:Y:S05]  /*1410*/  @!P0 BRA `(.L_x_16) ;  /* 0x0000000000048947 */ /* 0x000fea0003800000 */
[----:B------:R-:W-:Y:S01]  /*1420*/  BPT.TRAP 0x1 ;  /* 0x000000040000795c */ /* 0x000fe20000300000 */
.L_x_16:
[----:B----4-:R-:W-:Y:S05]  /*1430*/  @P1 BRA `(.L_x_17) ;  /* 0x0000000000081947 */ /* 0x010fea0003800000 */
[----:B------:R-:W4:Y:S02]  /*1440*/  SYNCS.PHASECHK.TRANS64.TRYWAIT P1, [R3+URZ], R0 ;  /* 0x00000000030075a7 */ /* 0x000f24000802017f */
[----:B----4-:R-:W-:Y:S05]  /*1450*/  @!P1 BRA `(.L_x_18) ;  /* 0x0000009000509947 */ /* 0x010fea0003800000 */
.L_x_17:
[----:B------:R-:W-:-:S04]  /*1460*/  UISETP.LT.AND UP0, UPT, UR40, 0x1, UPT ;  /* 0x000000012800788c */ /* 0x000fc8000bf01270 */
[----:B------:R-:W-:-:S06]  /*1470*/  USEL UR4, UR40, 0x1, UP0 ;  /* 0x0000000128047887 */ /* 0x000fcc0008000000 */
[----:B---34-:R-:W-:Y:S01]  /*1480*/  IMAD.U32 R0, RZ, RZ, UR4 ;  /* 0x00000004ff007e24 */ /* 0x018fe2000f8e00ff */
[----:B------:R-:W-:Y:S05]  /*1490*/  WARPSYNC.ALL ;  /* 0x0000000000007948 */ /* 0x000fea0003800000 */
[----:B------:R-:W-:-:S04]  /*14a0*/  IADD3 R0, -R0, UR40, RZ ;  /* 0x0000002800007c10 */ /* 0x000fc8000fffe1ff */
[----:B------:R-:W-:Y:S02]  /*14b0*/  ISETP.GE.AND P1, PT, R0, 0x1, PT ;  /* 0x000000010000780c */ /* 0x000fe40003f26270 */
[----:B------:R-:W-:Y:S01]  /*14c0*/  R2UR UR4, R6 ;  /* 0x00000000060472ca */ /* 0x000fe200000e0000 */
[----:B------:R-:W-:Y:S01]  /*14d0*/  WARPGROUP.ARRIVE ;  /* 0x00000000000079c5 */ /* 0x000fe20000000000 */
[----:B------:R-:W-:Y:S01]  /*14e0*/  UMOV UR5, 0xc0000010 ;  /* 0xc000001000057882 */ /* 0x000fe20000000000 */
[----:B------:R-:W-:-:S10]  /*14f0*/  UMOV UR7, 0xc0000010 ;  /* 0xc000001000077882 */ /* 0x000fd40000000000 */
[----:B------:R-:W-:-:S04]  /*1500*/  UIADD3 UR4, UR4, 0x24200, URZ ;  /* 0x0002420004047890 */ /* 0x000fc8000fffe03f */
[----:B------:R-:W-:-:S04]  /*1510*/  USHF.R.U32.HI UR4, URZ, 0x4, UR4 ;  /* 0x000000043f047899 */ /* 0x000fc80008011604 */
[----:B------:R-:W-:-:S04]  /*1520*/  ULOP3.LUT UR4, UR4, 0x3fff, URZ, 0xc0, !UPT ;  /* 0x00003fff04047892 */ /* 0x000fc8000f8ec03f */
[----:B------:R-:W-:Y:S02]  /*1530*/  ULOP3.LUT UR9, UR4, 0x10000, URZ, 0xfc, !UPT ;  /* 0x0001000004097892 */ /* 0x000fe4000f8efc3f */
[----:B------:R-:W-:Y:S02]  /*1540*/  ULEA UR4, UR39, UR41, 0x9 ;  /* 0x0000002927047291 */ /* 0x000fe4000f8e483f */
[----:B------:R-:W-:-:S09]  /*1550*/  ULEA UR6, UR39, UR9, 0x8 ;  /* 0x0000000927067291 */ /* 0x000fd2000f8e403f */
[----:B------:R-:W-:Y:S01]  /*1560*/  IGMMA.64x128x32.S8.S8 R88, gdesc[UR4], RZ, !UPT, gsb0 ;  /* 0x03600000045879f1 */ /* 0x000fe2000c0410ff */
[----:B------:R-:W-:Y:S01]  /*1570*/  UIADD3 UR4, UR4, 0x100, URZ ;  /* 0x0000010004047890 */ /* 0x000fe2000fffe03f */
[----:B------:R-:W-:Y:S01]  /*1580*/  UMOV UR5, 0xc0000010 ;  /* 0xc000001000057882 */ /* 0x000fe20000000000 */
[----:B------:R-:W-:Y:S02]  /*1590*/  WARPGROUP.DEPBAR.LE gsb0, 0x0 ;  /* 0x00008000000079c5 */ /* 0x000fe40000010000 */
[----:B------:R-:W-:-:S06]  /*15a0*/  WARPGROUP.ARRIVE ;  /* 0x00000000000079c5 */ /* 0x000fcc0000000000 */
[----:B------:R-:W-:Y:S03]  /*15b0*/  IGMMA.64x128x32.S8.S8 R24, gdesc[UR4], RZ, !UPT, gsb0 ;  /* 0x03600000041879f1 */ /* 0x000fe6000c0410ff */
[----:B------:R-:W-:Y:S02]  /*15c0*/  WARPGROUP.DEPBAR.LE gsb0, 0x0 ;  /* 0x00008000000079c5 */ /* 0x000fe40000010000 */
[----:B------:R-:W-:Y:S05]  /*15d0*/  @!P1 BRA `(.L_x_19) ;  /* 0x0000000000d89947 */ /* 0x000fea0003800000 */
[----:B------:R-:W-:Y:S02]  /*15e0*/  UIADD3 UR4, UR39, 0x1, URZ ;  /* 0x0000000127047890 */ /* 0x000fe4000fffe03f */
[----:B------:R-:W-:Y:S02]  /*15f0*/  IMAD.U32 R3, RZ, RZ, UR39 ;  /* 0x00000027ff037e24 */ /* 0x000fe4000f8e00ff */
[----:B------:R-:W-:-:S04]  /*1600*/  UISETP.NE.AND UP0, UPT, UR4, 0x12, UPT ;  /* 0x000000120400788c */ /* 0x000fc8000bf05270 */
[----:B------:R-:W-:Y:S02]  /*1610*/  USEL UR5, URZ, 0x1, UP0 ;  /* 0x000000013f057887 */ /* 0x000fe40008000000 */
[----:B------:R-:W-:Y:S02]  /*1620*/  USEL UR8, UR4, URZ, UP0 ;  /* 0x0000003f04087287 */ /* 0x000fe40008000000 */
[----:B------:R-:W-:-:S06]  /*1630*/  ULOP3.LUT UR5, UR38, UR5, URZ, 0x3c, !UPT ;  /* 0x0000000526057292 */ /* 0x000fcc000f8e3c3f */
[----:B------:R-:W-:-:S07]  /*1640*/  IMAD.U32 R7, RZ, RZ, UR5 ;  /* 0x00000005ff077e24 */ /* 0x000fce000f8e00ff */
.L_x_26:
[----:B------:R-:W-:Y:S05]  /*1650*/  @!P0 BRA `(.L_x_20) ;  /* 0x0000000000048947 */ /* 0x000fea0003800000 */
[----:B------:R-:W-:Y:S01]  /*1660*/  BPT.TRAP 0x1 ;  /* 0x000000040000795c */ /* 0x000fe20000300000 */
.L_x_20:
[----:B------:R-:W3:Y:S01]  /*1670*/  S2UR UR5, SR_CgaCtaId ;  /* 0x00000000000579c3 */ /* 0x000ee20000008800 */
[----:B------:R-:W-:Y:S01]  /*1680*/  UMOV UR4, 0x400 ;  /* 0x0000040000047882 */ /* 0x000fe20000000000 */
[----:B01----:R-:W-:Y:S01]  /*1690*/  IMAD.U32 R5, RZ, RZ, UR8 ;  /* 0x00000008ff057e24 */ /* 0x003fe2000f8e00ff */
[----:B------:R-:W-:Y:S01]  /*16a0*/  SHF.L.U32 R4, R7, 0x1f, RZ ;  /* 0x0000001f07047819 */ /* 0x000fe200000006ff */
[----:B---3--:R-:W-:-:S06]  /*16b0*/  ULEA UR4, UR5, UR4, 0x18 ;  /* 0x0000000405047291 */ /* 0x008fcc000f8ec03f */
[----:B------:R-:W-:-:S04]  /*16c0*/  IMAD.U32 R6, RZ, RZ, UR4 ;  /* 0x00000004ff067e24 */ /* 0x000fc8000f8e00ff */
[----:B------:R-:W-:-:S04]  /*16d0*/  IMAD R5, R5, 0x8, R6 ;  /* 0x0000000805057824 */ /* 0x000fc800078e0206 */
[----:B------:R0:W1:Y:S01]  /*16e0*/  SYNCS.PHASECHK.TRANS64.TRYWAIT P1, [R5+URZ], R4 ;  /* 0x00000004050075a7 */ /* 0x000062000802017f */
[----:B------:R-:W-:Y:S05]  /*16f0*/  @!P0 BRA `(.L_x_21) ;  /* 0x0000000000048947 */ /* 0x000fea0003800000 */
[----:B------:R-:W-:Y:S01]  /*1700*/  BPT.TRAP 0x1 ;  /* 0x000000040000795c */ /* 0x000fe20000300000 */
.L_x_21:
[----:B-1----:R-:W-:Y:S05]  /*1710*/  @P1 BRA `(.L_x_22) ;  /* 0x0000000000081947 */ /* 0x002fea0003800000 */
[----:B------:R-:W1:Y:S02]  /*1720*/  SYNCS.PHASECHK.TRANS64.TRYWAIT P1, [R5+URZ], R4 ;  /* 0x00000004050075a7 */ /* 0x000e64000802017f */
[----:B-1----:R-:W-:Y:S05]  /*1730*/  @!P1 BRA `(.L_x_23) ;  /* 0x0000008c00ac9947 */ /* 0x002fea0003800000 */
.L_x_22:
[----:B------:R-:W-:Y:S01]  /*1740*/  ULEA UR4, UR8, UR41, 0x9 ;  /* 0x0000002908047291 */ /* 0x000fe2000f8e483f */
[----:B------:R-:W-:Y:S01]  /*1750*/  WARPGROUP.ARRIVE ;  /* 0x00000000000079c5 */ /* 0x000fe20000000000 */
[----:B------:R-:W-:Y:S01]  /*1760*/  ULEA UR6, UR8, UR9, 0x8 ;  /* 0x0000000908067291 */ /* 0x000fe2000f8e403f */
[----:B------:R-:W-:Y:S01]  /*1770*/  UMOV UR5, 0xc0000010 ;  /* 0xc000001000057882 */ /* 0x000fe20000000000 */
[----:B------:R-:W-:-:S07]  /*1780*/  UMOV UR7, 0xc0000010 ;  /* 0xc000001000077882 */ /* 0x000fce0000000000 */
[----:B------:R-:W-:Y:S01]  /*1790*/  IGMMA.64x128x32.S8.S8 R88, gdesc[UR4], R88, gsb0 ;  /* 0x03600000045879f1 */ /* 0x000fe20008041058 */
[----:B------:R-:W-:Y:S01]  /*17a0*/  UIADD3 UR4, UR4, 0x100, URZ ;  /* 0x0000010004047890 */ /* 0x000fe2000fffe03f */
[----:B------:R-:W-:Y:S01]  /*17b0*/  UMOV UR5, 0xc0000010 ;  /* 0xc000001000057882 */ /* 0x000fe20000000000 */
[----:B------:R-:W-:Y:S02]  /*17c0*/  WARPGROUP.DEPBAR.LE gsb0, 0x0 ;  /* 0x00008000000079c5 */ /* 0x000fe40000010000 */
[----:B------:R-:W-:-:S06]  /*17d0*/  WARPGROUP.ARRIVE ;  /* 0x00000000000079c5 */ /* 0x000fcc0000000000 */
[----:B------:R-:W-:Y:S03]  /*17e0*/  IGMMA.64x128x32.S8.S8 R24, gdesc[UR4], R24, gsb0 ;  /* 0x03600000041879f1 */ /* 0x000fe60008041018 */
[----:B------:R-:W-:Y:S02]  /*17f0*/  WARPGROUP.DEPBAR.LE gsb0, 0x0 ;  /* 0x00008000000079c5 */ /* 0x000fe40000010000 */
[----:B------:R-:W-:Y:S05]  /*1800*/  @!P0 BRA `(.L_x_24) ;  /* 0x0000000000048947 */ /* 0x000fea0003800000 */
[----:B------:R-:W-:Y:S01]  /*1810*/  BPT.TRAP 0x1 ;  /* 0x000000040000795c */ /* 0x000fe20000300000 */
.L_x_24:
[----:B01----:R-:W-:Y:S01]  /*1820*/  IMAD R4, R3, 0x8, R6 ;  /* 0x0000000803047824 */ /* 0x003fe200078e0206 */
[----:B------:R-:W-:-:S03]  /*1830*/  ISETP.GT.U32.AND P1, PT, R19, 0x1, PT ;  /* 0x000000011300780c */ /* 0x000fc60003f24070 */
[----:B------:R-:W-:-:S05]  /*1840*/  VIADD R4, R4, 0x90 ;  /* 0x0000009004047836 */ /* 0x000fca0000000000 */
[----:B------:R-:W-:-:S04]  /*1850*/  PRMT R4, RZ, 0x654, R4 ;  /* 0x00000654ff047816 */ /* 0x000fc80000000004 */
[----:B------:R0:W-:Y:S01]  /*1860*/  SYNCS.ARRIVE.TRANS64.RED.A1T0 RZ, [R4+URZ], RZ ;  /* 0x000000ff04ff79a7 */ /* 0x0001e2000810043f */
[----:B------:R-:W-:Y:S05]  /*1870*/  @P1 BRA `(.L_x_25) ;  /* 0x0000000000041947 */ /* 0x000fea0003800000 */
[----:B------:R-:W-:Y:S01]  /*1880*/  BPT.TRAP 0x1 ;  /* 0x000000040000795c */ /* 0x000fe20000300000 */
.L_x_25:
[----:B------:R-:W-:Y:S01]  /*1890*/  UIADD3 UR8, UR8, 0x1, URZ ;  /* 0x0000000108087890 */ /* 0x000fe2000fffe03f */
[C---:B------:R-:W-:Y:S01]  /*18a0*/  ISETP.GT.AND P2, PT, R0.reuse, 0x1, PT ;  /* 0x000000010000780c */ /* 0x040fe20003f44270 */
[----:B------:R-:W-:Y:S02]  /*18b0*/  VIADD R3, R3, 0x1 ;  /* 0x0000000103037836 */ /* 0x000fe40000000000 */
[----:B------:R-:W-:Y:S01]  /*18c0*/  UISETP.NE.AND UP0, UPT, UR8, 0x12, UPT ;  /* 0x000000120800788c */ /* 0x000fe2000bf05270 */
[----:B------:R-:W-:Y:S02]  /*18d0*/  VIADD R0, R0, 0xffffffff ;  /* 0xffffffff00007836 */ /* 0x000fe40000000000 */
[C---:B------:R-:W-:Y:S01]  /*18e0*/  ISETP.NE.AND P1, PT, R3.reuse, 0x12, PT ;  /* 0x000000120300780c */ /* 0x040fe20003f25270 */
[----:B------:R-:W-:Y:S02]  /*18f0*/  USEL UR4, URZ, 0x1, UP0 ;  /* 0x000000013f047887 */ /* 0x000fe40008000000 */
[----:B------:R-:W-:Y:S01]  /*1900*/  USEL UR8, UR8, URZ, UP0 ;  /* 0x0000003f08087287 */ /* 0x000fe20008000000 */
[----:B------:R-:W-:-:S03]  /*1910*/  SEL R3, R3, RZ, P1 ;  /* 0x000000ff03037207 */ /* 0x000fc60000800000 */
[----:B------:R-:W-:Y:S01]  /*1920*/  LOP3.LUT R7, R7, UR4, RZ, 0x3c, !PT ;  /* 0x0000000407077c12 */ /* 0x000fe2000f8e3cff */
[----:B------:R-:W-:Y:S07]  /*1930*/  @P2 BRA `(.L_x_26) ;  /* 0xfffffffc00442947 */ /* 0x000fee000383ffff */
.L_x_19:
[----:B------:R-:W3:Y:S02]  /*1940*/  LDC R0, c[0x0][0x28c] ;  /* 0x0000a300ff007b82 */ /* 0x000ee40000000800 */
[----:B---3--:R-:W-:-:S13]  /*1950*/  ISETP.GE.AND P1, PT, R0, 0x1, PT ;  /* 0x000000010000780c */ /* 0x008fda0003f26270 */
[----:B------:R-:W-:Y:S05]  /*1960*/  @!P1 BRA `(.L_x_27) ;  /* 0x0000000000409947 */ /* 0x000fea0003800000 */
[----:B------:R-:W-:Y:S05]  /*1970*/  @!P0 BRA `(.L_x_28) ;  /* 0x0000000000048947 */ /* 0x000fea0003800000 */
[----:B------:R-:W-:Y:S01]  /*1980*/  BPT.TRAP 0x1 ;  /* 0x000000040000795c */ /* 0x000fe20000300000 */
.L_x_28:
[----:B------:R-:W-:Y:S01]  /*1990*/  UISETP.LT.AND UP0, UPT, UR40, 0x1, UPT ;  /* 0x000000012800788c */ /* 0x000fe2000bf01270 */
[----:B------:R-:W-:-:S03]  /*19a0*/  ISETP.GT.U32.AND P0, PT, R19, 0x1, PT ;  /* 0x000000011300780c */ /* 0x000fc60003f04070 */
[----:B------:R-:W-:-:S04]  /*19b0*/  USEL UR6, UR40, 0x1, UP0 ;  /* 0x0000000128067887 */ /* 0x000fc80008000000 */
[----:B------:R-:W-:-:S04]  /*19c0*/  UIADD3 UR6, UR39, UR40, -UR6 ;  /* 0x0000002827067290 */ /* 0x000fc8000fffe806 */
[----:B------:R-:W-:-:S04]  /*19d0*/  UIMAD.WIDE.U32 UR4, UR6, 0x38e38e39, URZ ;  /* 0x38e38e39060478a5 */ /* 0x000fc8000f8e003f */
[----:B------:R-:W-:-:S04]  /*19e0*/  USHF.R.U32.HI UR4, URZ, 0x2, UR5 ;  /* 0x000000023f047899 */ /* 0x000fc80008011605 */
[----:B------:R-:W-:-:S06]  /*19f0*/  UIMAD UR6, UR4, -0x12, UR6 ;  /* 0xffffffee040678a4 */ /* 0x000fcc000f8e0206 */
[----:B------:R-:W-:-:S04]  /*1a00*/  IMAD.U32 R3, RZ, RZ, UR6 ;  /* 0x00000006ff037e24 */ /* 0x000fc8000f8e00ff */
[----:B------:R-:W-:-:S04]  /*1a10*/  IMAD R0, R3, 0x8, R6 ;  /* 0x0000000803007824 */ /* 0x000fc800078e0206 */
[----:B------:R-:W-:-:S05]  /*1a20*/  VIADD R0, R0, 0x90 ;  /* 0x0000009000007836 */ /* 0x000fca0000000000 */
[----:B------:R-:W-:-:S04]  /*1a30*/  PRMT R0, RZ, 0x654, R0 ;  /* 0x00000654ff007816 */ /* 0x000fc80000000000 */
[----:B------:R3:W-:Y:S01]  /*1a40*/  SYNCS.ARRIVE.TRANS64.RED.A1T0 RZ, [R0+URZ], RZ ;  /* 0x000000ff00ff79a7 */ /* 0x0007e2000810043f */
[----:B------:R-:W-:Y:S05]  /*1a50*/  @P0 BRA `(.L_x_27) ;  /* 0x0000000000040947 */ /* 0x000fea0003800000 */
[----:B------:R-:W-:Y:S01]  /*1a60*/  BPT.TRAP 0x1 ;  /* 0x000000040000795c */ /* 0x000fe20000300000 */
.L_x_27:
[----:B------:R-:W4:Y:S01]  /*1a70*/  LDC R6, c[0x0][0x288] ;  /* 0x0000a200ff067b82 */ /* 0x000f220000000800 */
[--C-:B---3--:R-:W-:Y:S01]  /*1a80*/  SHF.R.U32.HI R0, RZ, 0x2, R18.reuse ;  /* 0x00000002ff007819 */ /* 0x108fe20000011612 */
[----:B------:R-:W-:Y:S01]  /*1a90*/  IMAD.SHL.U32 R23, R23, 0x80, RZ ;  /* 0x0000008017177824 */ /* 0x000fe200078e00ff */
[----:B01----:R-:W-:Y:S01]  /*1aa0*/  SHF.R.U32.HI R5, RZ, 0x7, R18 ;  /* 0x00000007ff057819 */ /* 0x003fe20000011612 */
[----:B------:R-:W-:Y:S01]  /*1ab0*/  UIADD3 UR39, UR40, UR39, URZ ;  /* 0x0000002728277290 */ /* 0x000fe2000fffe03f */
[----:B------:R-:W-:Y:S01]  /*1ac0*/  LOP3.LUT R3, R0, 0x7, RZ, 0xc0, !PT ;  /* 0x0000000700037812 */ /* 0x000fe200078ec0ff */
[C---:B------:R-:W-:Y:S01]  /*1ad0*/  IMAD.SHL.U32 R14, R18.reuse, 0x2, RZ ;  /* 0x00000002120e7824 */ /* 0x040fe200078e00ff */
[----:B------:R-:W-:Y:S01]  /*1ae0*/  LOP3.LUT R0, R5, 0x1, RZ, 0xc0, !PT ;  /* 0x0000000105007812 */ /* 0x000fe200078ec0ff */
[----:B------:R-:W-:Y:S01]  /*1af0*/  UISETP.GT.U32.AND UP0, UPT, UR39, 0x11, UPT ;  /* 0x000000112700788c */ /* 0x000fe2000bf04070 */
[----:B------:R-:W-:Y:S01]  /*1b00*/  LOP3.LUT R4, R18, 0x60, RZ, 0xc0, !PT ;  /* 0x0000006012047812 */ /* 0x000fe200078ec0ff */
[----:B------:R-:W-:Y:S01]  /*1b10*/  ULDC UR7, c[0x0][0x284] ;  /* 0x0000a10000077ab9 */ /* 0x000fe20000000800 */
[----:B------:R-:W-:Y:S01]  /*1b20*/  UISETP.GE.U32.AND UP1, UPT, UR40, 0x12, UPT ;  /* 0x000000122800788c */ /* 0x000fe2000bf26070 */
[----:B------:R-:W-:Y:S01]  /*1b30*/  IMAD.SHL.U32 R10, R0, 0x40, RZ ;  /* 0x00000040000a7824 */ /* 0x000fe200078e00ff */
[----:B------:R-:W-:Y:S01]  /*1b40*/  SHF.R.U32.HI R8, RZ, 0x1, R4 ;  /* 0x00000001ff087819 */ /* 0x000fe20000011604 */
[----:B------:R-:W-:Y:S01]  /*1b50*/  UISETP.LT.U32.AND UP0, UPT, UR40, 0x12, UP0 ;  /* 0x000000122800788c */ /* 0x000fe20008701070 */
[----:B------:R-:W-:Y:S01]  /*1b60*/  SHF.R.S32.HI R160, RZ, 0x1f, R22 ;  /* 0x0000001fffa07819 */ /* 0x000fe20000011416 */
[----:B------:R-:W-:Y:S01]  /*1b70*/  ULDC.64 UR8, c[0x0][0x5d0] ;  /* 0x0001740000087ab9 */ /* 0x000fe20000000a00 */
[--C-:B------:R-:W-:Y:S01]  /*1b80*/  IADD3 R5, RZ, -R8, -R3.reuse ;  /* 0x80000008ff057210 */ /* 0x100fe20007ffe803 */
[----:B------:R-:W-:Y:S01]  /*1b90*/  UIMAD.WIDE.U32 UR4, UR39, 0x38e38e39, URZ ;  /* 0x38e38e39270478a5 */ /* 0x000fe2000f8e003f */
[----:B------:R-:W-:Y:S01]  /*1ba0*/  LOP3.LUT R165, R10, 0x40, R3, 0xe2, !PT ;  /* 0x000000400aa57812 */ /* 0x000fe200078ee203 */
[----:B------:R-:W-:Y:S01]  /*1bb0*/  IMAD.SHL.U32 R3, R152, 0x100, RZ ;  /* 0x0000010098037824 */ /* 0x000fe200078e00ff */
[C---:B------:R-:W-:Y:S01]  /*1bc0*/  LOP3.LUT R14, R23.reuse, 0x6, R14, 0xf8, !PT ;  /* 0x00000006170e7812 */ /* 0x040fe200078ef80e */
[----:B------:R-:W-:Y:S01]  /*1bd0*/  USEL UR6, URZ, 0x1, !UP0 ;  /* 0x000000013f067887 */ /* 0x000fe2000c000000 */
[----:B------:R-:W-:Y:S01]  /*1be0*/  LOP3.LUT R4, R18, 0x3, RZ, 0xc0, !PT ;  /* 0x0000000312047812 */ /* 0x000fe200078ec0ff */
[----:B------:R-:W-:Y:S01]  /*1bf0*/  IMAD R7, R160, UR8, RZ ;  /* 0x00000008a0077c24 */ /* 0x000fe2000f8e02ff */
[----:B----4-:R-:W-:Y:S01]  /*1c00*/  ISETP.GE.AND P0, PT, R23, R6, PT ;  /* 0x000000061700720c */ /* 0x010fe20003f06270 */
[----:B------:R-:W-:Y:S01]  /*1c10*/  IMAD R0, R0, -0x40, R5 ;  /* 0xffffffc000007824 */ /* 0x000fe200078e0205 */
[----:B------:R-:W-:Y:S01]  /*1c20*/  SHF.R.S32.HI R15, RZ, 0x1f, R14 ;  /* 0x0000001fff0f7819 */ /* 0x000fe2000001140e */
[----:B------:R-:W-:Y:S01]  /*1c30*/  USHF.R.U32.HI UR4, URZ, 0x2, UR5 ;  /* 0x000000023f047899 */ /* 0x000fe20008011605 */
[C---:B------:R-:W-:Y:S01]  /*1c40*/  ISETP.GE.OR P0, PT, R3.reuse, UR7, P0 ;  /* 0x0000000703007c0c */ /* 0x040fe20008706670 */
[----:B------:R-:W-:Y:S01]  /*1c50*/  ULOP3.LUT UR38, UR38, UR6, URZ, 0x3c, !UPT ;  /* 0x0000000626267292 */ /* 0x000fe2000f8e3c3f */
[----:B------:R-:W-:Y:S01]  /*1c60*/  IMAD R10, R4, -0x2, R6 ;  /* 0xfffffffe040a7824 */ /* 0x000fe200078e0206 */
[----:B------:R-:W-:Y:S01]  /*1c70*/  UIMAD UR39, UR4, -0x12, UR39 ;  /* 0xffffffee042778a4 */ /* 0x000fe2000f8e0227 */
[----:B------:R-:W-:Y:S01]  /*1c80*/  IMAD.WIDE R4, R152, 0x100, RZ ;  /* 0x0000010098047825 */ /* 0x000fe200078e02ff */
[----:B------:R-:W-:Y:S01]  /*1c90*/  @UP1 ULOP3.LUT UR38, UR38, 0x1, UR4, 0x78, !UPT ;  /* 0x0000000126261892 */ /* 0x000fe2000f8e7804 */
[----:B------:R-:W-:-:S02]  /*1ca0*/  IADD3 R0, -R3, UR7, R0 ;  /* 0x0000000703007c10 */ /* 0x000fc4000fffe100 */
[----:B------:R-:W-:Y:S01]  /*1cb0*/  IMAD R9, R22, UR9, R7 ;  /* 0x0000000916097c24 */ /* 0x000fe2000f8e0207 */
[----:B------:R-:W-:Y:S01]  /*1cc0*/  LOP3.LUT R165, R4, R165, R8, 0xfe, !PT ;  /* 0x000000a504a57212 */ /* 0x000fe200078efe08 */
[----:B------:R-:W-:-:S04]  /*1cd0*/  IMAD.WIDE.U32 R6, R22, UR8, R14 ;  /* 0x0000000816067c25 */ /* 0x000fc8000f8e000e */
[----:B------:R-:W-:Y:S02]  /*1ce0*/  IMAD.IADD R7, R7, 0x1, R9 ;  /* 0x0000000107077824 */ /* 0x000fe400078e0209 */
[----:B------:R-:W-:Y:S02]  /*1cf0*/  IMAD.IADD R3, R10, 0x1, -R23 ;  /* 0x000000010a037824 */ /* 0x000fe400078e0a17 */
[----:B------:R-:W-:Y:S01]  /*1d00*/  IMAD.MOV.U32 R152, RZ, RZ, -0x1 ;  /* 0xffffffffff987424 */ /* 0x000fe200078e00ff */
[----:B------:R-:W-:Y:S06]  /*1d10*/  @P0 BRA `(.L_x_29) ;  /* 0x0000006000f40947 */ /* 0x000fec0003800000 */
[----:B------:R-:W0:Y:S01]  /*1d20*/  LDC.64 R20, c[0x0][0x5c8] ;  /* 0x00017200ff147b82 */ /* 0x000e220000000a00 */
[----:B------:R-:W-:Y:S01]  /*1d30*/  ULDC.64 UR4, c[0x0][0x5c0] ;  /* 0x0001700000047ab9 */ /* 0x000fe20000000a00 */
[----:B------:R-:W-:Y:S01]  /*1d40*/  BSSY B0, `(.L_x_29) ;  /* 0x000063a000007945 */ /* 0x000fe20003800000 */
[-C--:B0-----:R-:W-:Y:S01]  /*1d50*/  IMAD R8, R5, R20.reuse, RZ ;  /* 0x0000001405087224 */ /* 0x081fe200078e02ff */
[----:B------:R-:W-:Y:S01]  /*1d60*/  SHF.L.U64.HI R13, R20, 0x3, R21 ;  /* 0x00000003140d7819 */ /* 0x000fe20000010215 */
[----:B------:R-:W-:-:S04]  /*1d70*/  IMAD.WIDE.U32 R6, R165, R20, R6 ;  /* 0x00000014a5067225 */ /* 0x000fc800078e0006 */
[----:B------:R-:W-:Y:S01]  /*1d80*/  IMAD R9, R165, R21, R8 ;  /* 0x00000015a5097224 */ /* 0x000fe200078e0208 */
[----:B------:R-:W-:Y:S01]  /*1d90*/  IADD3 R158, P0, R6, UR4, RZ ;  /* 0x00000004069e7c10 */ /* 0x000fe2000ff1e0ff */
[C---:B------:R-:W-:Y:S02]  /*1da0*/  IMAD.SHL.U32 R11, R20.reuse, 0x8, RZ ;  /* 0x00000008140b7824 */ /* 0x040fe400078e00ff */
[----:B------:R-:W-:Y:S01]  /*1db0*/  IMAD.IADD R9, R7, 0x1, R9 ;  /* 0x0000000107097824 */ /* 0x000fe200078e0209 */
[-C--:B------:R-:W-:Y:S02]  /*1dc0*/  LEA R6, P2, R20, R158.reuse, 0x7 ;  /* 0x0000009e14067211 */ /* 0x080fe400078438ff */
[----:B------:R-:W-:Y:S02]  /*1dd0*/  IADD3 R8, P1, R11, R158, RZ ;  /* 0x0000009e0b087210 */ /* 0x000fe40007f3e0ff */
[----:B------:R-:W-:Y:S02]  /*1de0*/  IADD3.X R159, R9, UR5, RZ, P0, !PT ;  /* 0x00000005099f7c10 */ /* 0x000fe400087fe4ff */
[----:B-----5:R-:W-:-:S02]  /*1df0*/  ISETP.NE.AND P0, PT, R154, RZ, PT ;  /* 0x000000ff9a00720c */ /* 0x020fc40003f05270 */
[----:B------:R-:W-:Y:S01]  /*1e00*/  LEA.HI.X R7, R20, R159, R21, 0x7, P2 ;  /* 0x0000009f14077211 */ /* 0x000fe200010f3c15 */
[----:B------:R-:W-:Y:S01]  /*1e10*/  IMAD.X R9, R13, 0x1, R159, P1 ;  /* 0x000000010d097824 */ /* 0x000fe200008e069f */
[----:B------:R-:W-:-:S05]  /*1e20*/  IADD3 R10, P2, R11, R6, RZ ;  /* 0x000000060b0a7210 */ /* 0x000fca0007f5e0ff */
[----:B------:R-:W-:-:S04]  /*1e30*/  IMAD.X R11, R13, 0x1, R7, P2 ;  /* 0x000000010d0b7824 */ /* 0x000fc800010e0607 */
[----:B------:R-:W-:Y:S05]  /*1e40*/  @!P0 BRA `(.L_x_30) ;  /* 0x0000004800948947 */ /* 0x000fea0003800000 */
[----:B------:R-:W0:Y:S01]  /*1e50*/  LDC.64 R156, c[0x0][0x5b0] ;  /* 0x00016c00ff9c7b82 */ /* 0x000e220000000a00 */
[----:B------:R-:W-:Y:S01]  /*1e60*/  ULDC.64 UR4, c[0x0][0x5b8] ;  /* 0x00016e0000047ab9 */ /* 0x000fe20000000a00 */
[----:B------:R-:W-:Y:S01]  /*1e70*/  ISETP.GE.AND P0, PT, R0, 0x1, PT ;  /* 0x000000010000780c */ /* 0x000fe20003f06270 */
[----:B------:R-:W-:Y:S01]  /*1e80*/  IMAD R21, R160, UR4, RZ ;  /* 0x00000004a0157c24 */ /* 0x000fe2000f8e02ff */
[----:B------:R-:W-:Y:S01]  /*1e90*/  BSSY B1, `(.L_x_31) ;  /* 0x0000010000017945 */ /* 0x000fe20003800000 */
[C---:B------:R-:W-:Y:S01]  /*1ea0*/  IMAD.WIDE.U32 R14, R22.reuse, UR4, R14 ;  /* 0x00000004160e7c25 */ /* 0x040fe2000f8e000e */
[----:B------:R-:W-:Y:S02]  /*1eb0*/  ISETP.LT.OR P3, PT, R3, 0x1, !P0 ;  /* 0x000000010300780c */ /* 0x000fe40004761670 */
[----:B------:R-:W1:Y:S01]  /*1ec0*/  LDC.64 R12, c[0x0][0x5a8] ;  /* 0x00016a00ff0c7b82 */ /* 0x000e620000000a00 */
[----:B------:R-:W-:Y:S02]  /*1ed0*/  IMAD R21, R22, UR5, R21 ;  /* 0x0000000516157c24 */ /* 0x000fe4000f8e0215 */
[----:B------:R-:W-:-:S02]  /*1ee0*/  IMAD.MOV.U32 R20, RZ, RZ, R14 ;  /* 0x000000ffff147224 */ /* 0x000fc400078e000e */
[----:B------:R-:W-:Y:S02]  /*1ef0*/  IMAD.IADD R21, R15, 0x1, R21 ;  /* 0x000000010f157824 */ /* 0x000fe400078e0215 */
[-C--:B0-----:R-:W-:Y:S01]  /*1f00*/  IMAD R160, R5, R156.reuse, RZ ;  /* 0x0000009c05a07224 */ /* 0x081fe200078e02ff */
[----:B------:R-:W-:Y:S01]  /*1f10*/  SHF.L.U64.HI R161, R156, 0x3, R157 ;  /* 0x000000039ca17819 */ /* 0x000fe2000001029d */
[----:B------:R-:W-:-:S04]  /*1f20*/  IMAD.WIDE.U32 R22, R165, R156, R20 ;  /* 0x0000009ca5167225 */ /* 0x000fc800078e0014 */
[----:B------:R-:W-:Y:S01]  /*1f30*/  IMAD R169, R165, R157, R160 ;  /* 0x0000009da5a97224 */ /* 0x000fe200078e02a0 */
[----:B-1----:R-:W-:Y:S01]  /*1f40*/  IADD3 R22, P1, R22, R12, RZ ;  /* 0x0000000c16167210 */ /* 0x002fe20007f3e0ff */
[----:B------:R-:W-:-:S03]  /*1f50*/  IMAD.SHL.U32 R160, R156, 0x8, RZ ;  /* 0x000000089ca07824 */ /* 0x000fc600078e00ff */
[----:B------:R-:W-:Y:S01]  /*1f60*/  IADD3.X R23, R13, R23, R169, P1, !PT ;  /* 0x000000170d177210 */ /* 0x000fe20000ffe4a9 */
[----:B------:R-:W-:Y:S08]  /*1f70*/  @P3 BRA `(.L_x_32) ;  /* 0x0000000000043947 */ /* 0x000ff00003800000 */
[----:B--2---:R0:W5:Y:S02]  /*1f80*/  LDG.E.U8 R155, desc[UR36][R22.64] ;  /* 0x00000024169b7981 */ /* 0x004164000c1e1100 */
.L_x_32:
[----:B------:R-:W-:Y:S05]  /*1f90*/  BSYNC B1 ;  /* 0x0000000000017941 */ /* 0x000fea0003800000 */
.L_x_31:
[----:B-----5:R-:W-:Y:S01]  /*1fa0*/  LOP3.LUT R164, R155, 0xffff, RZ, 0xc0, !PT ;  /* 0x0000ffff9ba47812 */ /* 0x020fe200078ec0ff */
[----:B------:R-:W-:Y:S01]  /*1fb0*/  IMAD.WIDE.U32 R162, R165, R156, R160 ;  /* 0x0000009ca5a27225 */ /* 0x000fe200078e00a0 */
[----:B------:R-:W-:Y:S01]  /*1fc0*/  ISETP.LT.OR P4, PT, R3, 0x2, !P0 ;  /* 0x000000020300780c */ /* 0x000fe20004781670 */
[----:B------:R-:W-:Y:S01]  /*1fd0*/  BSSY B1, `(.L_x_33) ;  /* 0x000000e000017945 */ /* 0x000fe20003800000 */
[----:B------:R-:W-:Y:S01]  /*1fe0*/  PRMT R167, R164, 0x8880, RZ ;  /* 0x00008880a4a77816 */ /* 0x000fe200000000ff */
[----:B------:R-:W-:Y:S01]  /*1ff0*/  IMAD.IADD R163, R169, 0x1, R163 ;  /* 0x00000001a9a37824 */ /* 0x000fe200078e02a3 */
[----:B------:R-:W-:Y:S02]  /*2000*/  IADD3 R162, P2, P5, R14, R12, R162 ;  /* 0x0000000c0ea27210 */ /* 0x000fe40007d5e0a2 */
[----:B------:R-:W-:Y:S01]  /*2010*/  ISETP.GE.AND P1, PT, R0, 0x9, PT ;  /* 0x000000090000780c */ /* 0x000fe20003f26270 */
[----:B------:R-:W-:Y:S01]  /*2020*/  IMAD R164, R167, R154, RZ ;  /* 0x0000009aa7a47224 */ /* 0x000fe200078e02ff */
[----:B------:R-:W-:-:S02]  /*2030*/  IADD3.X R163, R21, R13, R163, P2, P5 ;  /* 0x0000000d15a37210 */ /* 0x000fc400017ea4a3 */
[----:B------:R-:W-:Y:S01]  /*2040*/  ISETP.LT.OR P2, PT, R3, 0x1, !P1 ;  /* 0x000000010300780c */ /* 0x000fe20004f41670 */
[----:B------:R-:W-:-:S05]  /*2050*/  @!P3 IMAD R167, R88, R153, R164 ;  /* 0x0000009958a7b224 */ /* 0x000fca00078e02a4 */
[----:B------:R1:W-:Y:S01]  /*2060*/  @!P3 STG.E.U8 desc[UR36][R158.64], R167 ;  /* 0x000000a79e00b986 */ /* 0x0003e2000c101124 */
[----:B------:R-:W-:Y:S06]  /*2070*/  @P4 BRA `(.L_x_34) ;  /* 0x00000000000c4947 */ /* 0x000fec0003800000 */
[----:B--2---:R-:W1:Y:S02]  /*2080*/  LDG.E.U8 R155, desc[UR36][R22.64+0x1] ;  /* 0x00000124169b7981 */ /* 0x004e64000c1e1100 */
[----:B-1----:R-:W-:-:S05]  /*2090*/  PRMT R167, R155, 0x8880, RZ ;  /* 0x000088809ba77816 */ /* 0x002fca00000000ff */
[----:B------:R-:W-:-:S07]  /*20a0*/  IMAD R164, R167, R154, RZ ;  /* 0x0000009aa7a47224 */ /* 0x000fce00078e02ff */
.L_x_34:
[----:B------:R-:W-:Y:S05]  /*20b0*/  BSYNC B1 ;  /* 0x0000000000017941 */ /* 0x000fea0003800000 */
.L_x_33:
[----:B------:R-:W-:Y:S01]  /*20c0*/  @!P4 IMAD R89, R89, R153, R164 ;  /* 0x000000995959c224 */ /* 0x000fe200078e02a4 */
[----:B------:R-:W-:Y:S04]  /*20d0*/  BSSY B1, `(.L_x_35) ;  /* 0x0000006000017945 */ /* 0x000fe80003800000 */
[----:B------:R3:W-:Y:S01]  /*20e0*/  @!P4 STG.E.U8 desc[UR36][R158.64+0x1], R89 ;  /* 0x000001599e00c986 */ /* 0x0007e2000c101124 */
[----:B------:R-:W-:Y:S05]  /*20f0*/  @P2 BRA `(.L_x_36) ;  /* 0x00000000000c2947 */ /* 0x000fea0003800000 */
[----:B--2---:R-:W3:Y:S02]  /*2100*/  LDG.E.U8 R155, desc[UR36][R162.64] ;  /* 0x00000024a29b7981 */ /* 0x004ee4000c1e1100 */
[----:B---3--:R-:W-:-:S05]  /*2110*/  PRMT R89, R155, 0x8880, RZ ;  /* 0x000088809b597816 */ /* 0x008fca00000000ff */
[----:B------:R-:W-:-:S07]  /*2120*/  IMAD R164, R89, R154, RZ ;  /* 0x0000009a59a47224 */ /* 0x000fce00078e02ff */
.L_x_36:
[----:B------:R-:W-:Y:S05]  /*2130*/  BSYNC B1 ;  /* 0x0000000000017941 */ /* 0x000fea0003800000 */
.L_x_35:
[C---:B------:R-:W-:Y:S01]  /*2140*/  ISETP.LT.OR P4, PT, R3.reuse, 0x2, !P1 ;  /* 0x000000020300780c */ /* 0x040fe20004f81670 */
[----:B---3--:R-:W-:Y:S01]  /*2150*/  @!P2 IMAD R89, R90, R153, R164 ;  /* 0x000000995a59a224 */ /* 0x008fe200078e02a4 */
[----:B------:R-:W-:Y:S01]  /*2160*/  BSSY B1, `(.L_x_37) ;  /* 0x0000009000017945 */ /* 0x000fe20003800000 */
[C---:B------:R-:W-:Y:S02]  /*2170*/  ISETP.LT.OR P3, PT, R3.reuse, 0x9, !P0 ;  /* 0x000000090300780c */ /* 0x040fe40004761670 */
[C---:B------:R-:W-:Y:S01]  /*2180*/  ISETP.LT.OR P5, PT, R3.reuse, 0xa, !P0 ;  /* 0x0000000a0300780c */ /* 0x040fe200047a1670 */
[----:B------:R3:W-:Y:S01]  /*2190*/  @!P2 STG.E.U8 desc[UR36][R8.64], R89 ;  /* 0x000000590800a986 */ /* 0x0007e2000c101124 */
[----:B------:R-:W-:-:S06]  /*21a0*/  ISETP.LT.OR P2, PT, R3, 0x9, !P1 ;  /* 0x000000090300780c */ /* 0x000fcc0004f41670 */
[----:B------:R-:W-:Y:S07]  /*21b0*/  @P4 BRA `(.L_x_38) ;  /* 0x00000000000c4947 */ /* 0x000fee0003800000 */
[----:B--2---:R-:W3:Y:S02]  /*21c0*/  LDG.E.U8 R155, desc[UR36][R162.64+0x1] ;  /* 0x00000124a29b7981 */ /* 0x004ee4000c1e1100 */
[----:B---3--:R-:W-:-:S05]  /*21d0*/  PRMT R89, R155, 0x8880, RZ ;  /* 0x000088809b597816 */ /* 0x008fca00000000ff */
[----:B------:R-:W-:-:S07]  /*21e0*/  IMAD R164, R89, R154, RZ ;  /* 0x0000009a59a47224 */ /* 0x000fce00078e02ff */
.L_x_38:
[----:B------:R-:W-:Y:S05]  /*21f0*/  BSYNC B1 ;  /* 0x0000000000017941 */ /* 0x000fea0003800000 */
.L_x_37:
[----:B------:R-:W-:Y:S01]  /*2200*/  @!P4 IMAD R91, R91, R153, R164 ;  /* 0x000000995b5bc224 */ /* 0x000fe200078e02a4 */
[----:B------:R-:W-:Y:S04]  /*2210*/  BSSY B1, `(.L_x_39) ;  /* 0x0000006000017945 */ /* 0x000fe80003800000 */
[----:B------:R4:W-:Y:S01]  /*2220*/  @!P4 STG.E.U8 desc[UR36][R8.64+0x1], R91 ;  /* 0x0000015b0800c986 */ /* 0x0009e2000c101124 */
[----:B------:R-:W-:Y:S05]  /*2230*/  @P3 BRA `(.L_x_40) ;  /* 0x00000000000c3947 */ /* 0x000fea0003800000 */
[----:B--2---:R-:W3:Y:S02]  /*2240*/  LDG.E.U8 R155, desc[UR36][R22.64+0x8] ;  /* 0x00000824169b7981 */ /* 0x004ee4000c1e1100 */
[----:B---3--:R-:W-:-:S05]  /*2250*/  PRMT R89, R155, 0x8880, RZ ;  /* 0x000088809b597816 */ /* 0x008fca00000000ff */
[----:B------:R-:W-:-:S07]  /*2260*/  IMAD R164, R89, R154, RZ ;  /* 0x0000009a59a47224 */ /* 0x000fce00078e02ff */
.L_x_40:
[----:B------:R-:W-:Y:S05]  /*2270*/  BSYNC B1 ;  /* 0x0000000000017941 */ /* 0x000fea0003800000 */
.L_x_39:
[----:B---3--:R-:W-:Y:S01]  /*2280*/  @!P3 IMAD R89, R92, R153, R164 ;  /* 0x000000995c59b224 */ /* 0x008fe200078e02a4 */
[----:B------:R-:W-:Y:S04]  /*2290*/  BSSY B1, `(.L_x_41) ;  /* 0x0000006000017945 */ /* 0x000fe80003800000 */
[----:B------:R3:W-:Y:S01]  /*22a0*/  @!P3 STG.E.U8 desc[UR36][R158.64+0x8], R89 ;  /* 0x000008599e00b986 */ /* 0x0007e2000c101124 */
[----:B------:R-:W-:Y:S05]  /*22b0*/  @P5 BRA `(.L_x_42) ;  /* 0x00000000000c5947 */ /* 0x000fea0003800000 */
[----:B--2---:R-:W3:Y:S02]  /*22c0*/  LDG.E.U8 R155, desc[UR36][R22.64+0x9] ;  /* 0x00000924169b7981 */ /* 0x004ee4000c1e1100 */
[----:B---3--:R-:W-:-:S05]  /*22d0*/  PRMT R89, R155, 0x8880, RZ ;  /* 0x000088809b597816 */ /* 0x008fca00000000ff */
[----:B------:R-:W-:-:S07]  /*22e0*/  IMAD R164, R89, R154, RZ ;  /* 0x0000009a59a47224 */ /* 0x000fce00078e02ff */
.L_x_42:
[----:B------:R-:W-:Y:S05]  /*22f0*/  BSYNC B1 ;  /* 0x0000000000017941 */ /* 0x000fea0003800000 */
.L_x_41:
[----:B------:R-:W-:Y:S01]  /*2300*/  @!P5 IMAD R93, R93, R153, R164 ;  /* 0x000000995d5dd224 */ /* 0x000fe200078e02a4 */
[----:B------:R-:W-:Y:S04]  /*2310*/  BSSY B1, `(.L_x_43) ;  /* 0x0000006000017945 */ /* 0x000fe80003800000 */
[----:B------:R0:W-:Y:S01]  /*2320*/  @!P5 STG.E.U8 desc[UR36][R158.64+0x9], R93 ;  /* 0x0000095d9e00d986 */ /* 0x0001e2000c101124 */
[----:B------:R-:W-:Y:S05]  /*2330*/  @P2 BRA `(.L_x_44) ;  /* 0x00000000000c2947 */ /* 0x000fea0003800000 */
[----:B--2---:R-:W3:Y:S02]  /*2340*/  LDG.E.U8 R155, desc[UR36][R162.64+0x8] ;  /* 0x00000824a29b7981 */ /* 0x004ee4000c1e1100 */
[----:B---3--:R-:W-:-:S05]  /*2350*/  PRMT R89, R155, 0x8880, RZ ;  /* 0x000088809b597816 */ /* 0x008fca00000000ff */
[----:B------:R-:W-:-:S07]  /*2360*/  IMAD R164, R89, R154, RZ ;  /* 0x0000009a59a47224 */ /* 0x000fce00078e02ff */
.L_x_44:
[----:B------:R-:W-:Y:S05]  /*2370*/  BSYNC B1 ;  /* 0x0000000000017941 */ /* 0x000fea0003800000 */
.L_x_43:
        /* <DEDUP_REMOVED lines=11> */
.L_x_46:
[----:B------:R-:W-:Y:S05]  /*2430*/  BSYNC B1 ;  /* 0x0000000000017941 */ /* 0x000fea0003800000 */
.L_x_45:
[----:B------:R-:W-:Y:S01]  /*2440*/  @!P4 IMAD R95, R95, R153, R164 ;  /* 0x000000995f5fc224 */ /* 0x000fe200078e02a4 */
[----:B------:R-:W-:Y:S04]  /*2450*/  BSSY B1, `(.L_x_47) ;  /* 0x0000006000017945 */ /* 0x000fe80003800000 */
[----:B------:R0:W-:Y:S01]  /*2460*/  @!P4 STG.E.U8 desc[UR36][R8.64+0x9], R95 ;  /* 0x0000095f0800c986 */ /* 0x0001e2000c101124 */
[----:B------:R-:W-:Y:S05]  /*2470*/  @P3 BRA `(.L_x_48) ;  /* 0x00000000000c3947 */ /* 0x000fea0003800000 */
[----:B--2---:R-:W3:Y:S02]  /*2480*/  LDG.E.U8 R155, desc[UR36][R22.64+0x10] ;  /* 0x00001024169b7981 */ /* 0x004ee4000c1e1100 */
[----:B---3--:R-:W-:-:S05]  /*2490*/  PRMT R89, R155, 0x8880, RZ ;  /* 0x000088809b597816 */ /* 0x008fca00000000ff */
[----:B------:R-:W-:-:S07]  /*24a0*/  IMAD R164, R89, R154, RZ ;  /* 0x0000009a59a47224 */ /* 0x000fce00078e02ff */
.L_x_48:
[----:B------:R-:W-:Y:S05]  /*24b0*/  BSYNC B1 ;  /* 0x0000000000017941 */ /* 0x000fea0003800000 */
.L_x_47:
[----:B---3--:R-:W-:Y:S01]  /*24c0*/  @!P3 IMAD R89, R96, R153, R164 ;  /* 0x000000996059b224 */ /* 0x008fe200078e02a4 */
[----:B------:R-:W-:Y:S04]  /*24d0*/  BSSY B1, `(.L_x_49) ;  /* 0x0000006000017945 */ /* 0x000fe80003800000 */
[----:B------:R3:W-:Y:S01]  /*24e0*/  @!P3 STG.E.U8 desc[UR36][R158.64+0x10], R89 ;  /* 0x000010599e00b986 */ /* 0x0007e2000c101124 */
[----:B------:R-:W-:Y:S05]  /*24f0*/  @P5 BRA `(.L_x_50) ;  /* 0x00000000000c5947 */ /* 0x000fea0003800000 */
[----:B--2---:R-:W3:Y:S02]  /*2500*/  LDG.E.U8 R155, desc[UR36][R22.64+0x11] ;  /* 0x00001124169b7981 */ /* 0x004ee4000c1e1100 */
[----:B---3--:R-:W-:-:S05]  /*2510*/  PRMT R89, R155, 0x8880, RZ ;  /* 0x000088809b597816 */ /* 0x008fca00000000ff */
[----:B------:R-:W-:-:S07]  /*2520*/  IMAD R164, R89, R154, RZ ;  /* 0x0000009a59a47224 */ /* 0x000fce00078e02ff */
.L_x_50:
[----:B------:R-:W-:Y:S05]  /*2530*/  BSYNC B1 ;  /* 0x0000000000017941 */ /* 0x000fea0003800000 */
.L_x_49:
[----:B------:R-:W-:Y:S01]  /*2540*/  @!P5 IMAD R97, R97, R153, R164 ;  /* 0x000000996161d224 */ /* 0x000fe200078e02a4 */
[----:B------:R-:W-:Y:S04]  /*2550*/  BSSY B1, `(.L_x_51) ;  /* 0x0000006000017945 */ /* 0x000fe80003800000 */
[----:B------:R0:W-:Y:S01]  /*2560*/  @!P5 STG.E.U8 desc[UR36][R158.64+0x11], R97 ;  /* 0x000011619e00d986 */ /* 0x0001e2000c101124 */
[----:B------:R-:W-:Y:S05]  /*2570*/  @P2 BRA `(.L_x_52) ;  /* 0x00000000000c2947 */ /* 0x000fea0003800000 */
[----:B--2---:R-:W3:Y:S02]  /*2580*/  LDG.E.U8 R155, desc[UR36][R162.64+0x10] ;  /* 0x00001024a29b7981 */ /* 0x004ee4000c1e1100 */
[----:B---3--:R-:W-:-:S05]  /*2590*/  PRMT R89, R155, 0x8880, RZ ;  /* 0x000088809b597816 */ /* 0x008fca00000000ff */
[----:B------:R-:W-:-:S07]  /*25a0*/  IMAD R164, R89, R154, RZ ;  /* 0x0000009a59a47224 */ /* 0x000fce00078e02ff */
.L_x_52:
[----:B------:R-:W-:Y:S05]  /*25b0*/  BSYNC B1 ;  /* 0x0000000000017941 */ /* 0x000fea0003800000 */
.L_x_51:
        /* <DEDUP_REMOVED lines=11> */
.L_x_54:
[----:B------:R-:W-:Y:S05]  /*2670*/  BSYNC B1 ;  /* 0x0000000000017941 */ /* 0x000fea0003800000 */
.L_x_53:
[----:B------:R-:W-:Y:S01]  /*2680*/  @!P4 IMAD R99, R99, R153, R164 ;  /* 0x000000996363c224 */ /* 0x000fe200078e02a4 */
[----:B------:R-:W-:Y:S04]  /*2690*/  BSSY B1, `(.L_x_55) ;  /* 0x0000006000017945 */ /* 0x000fe80003800000 */
[----:B------:R0:W-:Y:S01]  /*26a0*/  @!P4 STG.E.U8 desc[UR36][R8.64+0x11], R99 ;  /* 0x000011630800c986 */ /* 0x0001e2000c101124 */
[----:B------:R-:W-:Y:S05]  /*26b0*/  @P3 BRA `(.L_x_56) ;  /* 0x00000000000c3947 */ /* 0x000fea0003800000 */
[----:B--2---:R-:W3:Y:S02]  /*26c0*/  LDG.E.U8 R155, desc[UR36][R22.64+0x18] ;  /* 0x00001824169b7981 */ /* 0x004ee4000c1e1100 */
[----:B---3--:R-:W-:-:S05]  /*26d0*/  PRMT R89, R155, 0x8880, RZ ;  /* 0x000088809b597816 */ /* 0x008fca00000000ff */
[----:B------:R-:W-:-:S07]  /*26e0*/  IMAD R164, R89, R154, RZ ;  /* 0x0000009a59a47224 */ /* 0x000fce00078e02ff */
.L_x_56:
[----:B------:R-:W-:Y:S05]  /*26f0*/  BSYNC B1 ;  /* 0x0000000000017941 */ /* 0x000fea0003800000 */
.L_x_55:
[----:B---3--:R-:W-:Y:S01]  /*2700*/  @!P3 IMAD R89, R100, R153, R164 ;  /* 0x000000996459b224 */ /* 0x008fe200078e02a4 */
[----:B------:R-:W-:Y:S04]  /*2710*/  BSSY B1, `(.L_x_57) ;  /* 0x0000006000017945 */ /* 0x000fe80003800000 */
[----:B------:R3:W-:Y:S01]  /*2720*/  @!P3 STG.E.U8 desc[UR36][R158.64+0x18], R89 ;  /* 0x000018599e00b986 */ /* 0x0007e2000c101124 */
[----:B------:R-:W-:Y:S05]  /*2730*/  @P5 BRA `(.L_x_58) ;  /* 0x00000000000c5947 */ /* 0x000fea0003800000 */
[----:B--2---:R-:W3:Y:S02]  /*2740*/  LDG.E.U8 R155, desc[UR36][R22.64+0x19] ;  /* 0x00001924169b7981 */ /* 0x004ee4000c1e1100 */
[----:B---3--:R-:W-:-:S05]  /*2750*/  PRMT R89, R155, 0x8880, RZ ;  /* 0x000088809b597816 */ /* 0x008fca00000000ff */
[----:B------:R-:W-:-:S07]  /*2760*/  IMAD R164, R89, R154, RZ ;  /* 0x0000009a59a47224 */ /* 0x000fce00078e02ff */
.L_x_58:
[----:B------:R-:W-:Y:S05]  /*2770*/  BSYNC B1 ;  /* 0x0000000000017941 */ /* 0x000fea0003800000 */
.L_x_57:
[----:B------:R-:W-:Y:S01]  /*2780*/  @!P5 IMAD R101, R101, R153, R164 ;  /* 0x000000996565d224 */ /* 0x000fe200078e02a4 */
[----:B------:R-:W-:Y:S04]  /*2790*/  BSSY B1, `(.L_x_59) ;  /* 0x0000006000017945 */ /* 0x000fe80003800000 */
[----:B------:R0:W-:Y:S01]  /*27a0*/  @!P5 STG.E.U8 desc[UR36][R158.64+0x19], R101 ;  /* 0x000019659e00d986 */ /* 0x0001e2000c101124 */
[----:B------:R-:W-:Y:S05]  /*27b0*/  @P2 BRA `(.L_x_60) ;  /* 0x00000000000c2947 */ /* 0x000fea0003800000 */
[----:B--2---:R-:W3:Y:S02]  /*27c0*/  LDG.E.U8 R155, desc[UR36][R162.64+0x18] ;  /* 0x00001824a29b7981 */ /* 0x004ee4000c1e1100 */
[----:B---3--:R-:W-:-:S05]  /*27d0*/  PRMT R89, R155, 0x8880, RZ ;  /* 0x000088809b597816 */ /* 0x008fca00000000ff */
[----:B------:R-:W-:-:S07]  /*27e0*/  IMAD R164, R89, R154, RZ ;  /* 0x0000009a59a47224 */ /* 0x000fce00078e02ff */
.L_x_60:
[----:B------:R-:W-:Y:S05]  /*27f0*/  BSYNC B1 ;  /* 0x0000000000017941 */ /* 0x000fea0003800000 */
.L_x_59:
        /* <DEDUP_REMOVED lines=11> */
.L_x_62:
[----:B------:R-:W-:Y:S05]  /*28b0*/  BSYNC B1 ;  /* 0x0000000000017941 */ /* 0x000fea0003800000 */
.L_x_61:
[----:B------:R-:W-:Y:S01]  /*28c0*/  @!P4 IMAD R103, R103, R153, R164 ;  /* 0x000000996767c224 */ /* 0x000fe200078e02a4 */
[----:B------:R-:W-:Y:S04]  /*28d0*/  BSSY B1, `(.L_x_63) ;  /* 0x0000006000017945 */ /* 0x000fe80003800000 */
[----:B------:R0:W-:Y:S01]  /*28e0*/  @!P4 STG.E.U8 desc[UR36][R8.64+0x19], R103 ;  /* 0x000019670800c986 */ /* 0x0001e2000c101124 */
[----:B------:R-:W-:Y:S05]  /*28f0*/  @P3 BRA `(.L_x_64) ;  /* 0x00000000000c3947 */ /* 0x000fea0003800000 */
[----:B--2---:R-:W3:Y:S02]  /*2900*/  LDG.E.U8 R155, desc[UR36][R22.64+0x20] ;  /* 0x00002024169b7981 */ /* 0x004ee4000c1e1100 */
[----:B---3--:R-:W-:-:S05]  /*2910*/  PRMT R89, R155, 0x8880, RZ ;  /* 0x000088809b597816 */ /* 0x008fca00000000ff */
[----:B------:R-:W-:-:S07]  /*2920*/  IMAD R164, R89, R154, RZ ;  /* 0x0000009a59a47224 */ /* 0x000fce00078e02ff */
.L_x_64:
[----:B------:R-:W-:Y:S05]  /*2930*/  BSYNC B1 ;  /* 0x0000000000017941 */ /* 0x000fea0003800000 */
.L_x_63:
[----:B---3--:R-:W-:Y:S01]  /*2940*/  @!P3 IMAD R89, R104, R153, R164 ;  /* 0x000000996859b224 */ /* 0x008fe200078e02a4 */
[----:B------:R-:W-:Y:S04]  /*2950*/  BSSY B1, `(.L_x_65) ;  /* 0x0000006000017945 */ /* 0x000fe80003800000 */
[----:B------:R3:W-:Y:S01]  /*2960*/  @!P3 STG.E.U8 desc[UR36][R158.64+0x20], R89 ;  /* 0x000020599e00b986 */ /* 0x0007e2000c101124 */
[----:B------:R-:W-:Y:S05]  /*2970*/  @P5 BRA `(.L_x_66) ;  /* 0x00000000000c5947 */ /* 0x000fea0003800000 */
[----:B--2---:R-:W3:Y:S02]  /*2980*/  LDG.E.U8 R155, desc[UR36][R22.64+0x21] ;  /* 0x00002124169b7981 */ /* 0x004ee4000c1e1100 */
[----:B---3--:R-:W-:-:S05]  /*2990*/  PRMT R89, R155, 0x8880, RZ ;  /* 0x000088809b597816 */ /* 0x008fca00000000ff */
[----:B------:R-:W-:-:S07]  /*29a0*/  IMAD R164, R89, R154, RZ ;  /* 0x0000009a59a47224 */ /* 0x000fce00078e02ff */
.L_x_66:
[----:B------:R-:W-:Y:S05]  /*29b0*/  BSYNC B1 ;  /* 0x0000000000017941 */ /* 0x000fea0003800000 */
.L_x_65:
[----:B------:R-:W-:Y:S01]  /*29c0*/  @!P5 IMAD R105, R105, R153, R164 ;  /* 0x000000996969d224 */ /* 0x000fe200078e02a4 */
[----:B------:R-:W-:Y:S04]  /*29d0*/  BSSY B1, `(.L_x_67) ;  /* 0x0000006000017945 */ /* 0x000fe80003800000 */
[----:B------:R0:W-:Y:S01]  /*29e0*/  @!P5 STG.E.U8 desc[UR36][R158.64+0x21], R105 ;  /* 0x000021699e00d986 */ /* 0x0001e2000c101124 */
[----:B------:R-:W-:Y:S05]  /*29f0*/  @P2 BRA `(.L_x_68) ;  /* 0x00000000000c2947 */ /* 0x000fea0003800000 */
[----:B--2---:R-:W3:Y:S02]  /*2a00*/  LDG.E.U8 R155, desc[UR36][R162.64+0x20] ;  /* 0x00002024a29b7981 */ /* 0x004ee4000c1e1100 */
[----:B---3--:R-:W-:-:S05]  /*2a10*/  PRMT R89, R155, 0x8880, RZ ;  /* 0x000088809b597816 */ /* 0x008fca00000000ff */
[----:B------:R-:W-:-:S07]  /*2a20*/  IMAD R164, R89, R154, RZ ;  /* 0x0000009a59a47224 */ /* 0x000fce00078e02ff */
.L_x_68:
[----:B------:R-:W-:Y:S05]  /*2a30*/  BSYNC B1 ;  /* 0x0000000000017941 */ /* 0x000fea0003800000 */
.L_x_67:
        /* <DEDUP_REMOVED lines=11> */
.L_x_70:
[----:B------:R-:W-:Y:S05]  /*2af0*/  BSYNC B1 ;  /* 0x0000000000017941 */ /* 0x000fea0003800000 */
.L_x_69:
[----:B------:R-:W-:Y:S01]  /*2b00*/  @!P4 IMAD R107, R107, R153, R164 ;  /* 0x000000996b6bc224 */ /* 0x000fe200078e02a4 */
[----:B------:R-:W-:Y:S04]  /*2b10*/  BSSY B1, `(.L_x_71) ;  /* 0x0000006000017945 */ /* 0x000fe80003800000 */
[----:B------:R0:W-:Y:S01]  /*2b20*/  @!P4 STG.E.U8 desc[UR36][R8.64+0x21], R107 ;  /* 0x0000216b0800c986 */ /* 0x0001e2000c101124 */
[----:B------:R-:W-:Y:S05]  /*2b30*/  @P3 BRA `(.L_x_72) ;  /* 0x00000000000c3947 */ /* 0x000fea0003800000 */
[----:B--2---:R-:W3:Y:S02]  /*2b40*/  LDG.E.U8 R155, desc[UR36][R22.64+0x28] ;  /* 0x00002824169b7981 */ /* 0x004ee4000c1e1100 */
[----:B---3--:R-:W-:-:S05]  /*2b50*/  PRMT R89, R155, 0x8880, RZ ;  /* 0x000088809b597816 */ /* 0x008fca00000000ff */
[----:B------:R-:W-:-:S07]  /*2b60*/  IMAD R164, R89, R154, RZ ;  /* 0x0000009a59a47224 */ /* 0x000fce00078e02ff */
.L_x_72:
[----:B------:R-:W-:Y:S05]  /*2b70*/  BSYNC B1 ;  /* 0x0000000000017941 */ /* 0x000fea0003800000 */
.L_x_71:
[----:B---3--:R-:W-:Y:S01]  /*2b80*/  @!P3 IMAD R89, R108, R153, R164 ;  /* 0x000000996c59b224 */ /* 0x008fe200078e02a4 */
[----:B------:R-:W-:Y:S04]  /*2b90*/  BSSY B1, `(.L_x_73) ;  /* 0x0000006000017945 */ /* 0x000fe80003800000 */
[----:B------:R3:W-:Y:S01]  /*2ba0*/  @!P3 STG.E.U8 desc[UR36][R158.64+0x28], R89 ;  /* 0x000028599e00b986 */ /* 0x0007e2000c101124 */
[----:B------:R-:W-:Y:S05]  /*2bb0*/  @P5 BRA `(.L_x_74) ;  /* 0x00000000000c5947 */ /* 0x000fea0003800000 */
[----:B--2---:R-:W3:Y:S02]  /*2bc0*/  LDG.E.U8 R155, desc[UR36][R22.64+0x29] ;  /* 0x00002924169b7981 */ /* 0x004ee4000c1e1100 */
[----:B---3--:R-:W-:-:S05]  /*2bd0*/  PRMT R89, R155, 0x8880, RZ ;  /* 0x000088809b597816 */ /* 0x008fca00000000ff */
[----:B------:R-:W-:-:S07]  /*2be0*/  IMAD R164, R89, R154, RZ ;  /* 0x0000009a59a47224 */ /* 0x000fce00078e02ff */
.L_x_74:
[----:B------:R-:W-:Y:S05]  /*2bf0*/  BSYNC B1 ;  /* 0x0000000000017941 */ /* 0x000fea0003800000 */
.L_x_73:
[----:B------:R-:W-:Y:S01]  /*2c00*/  @!P5 IMAD R109, R109, R153, R164 ;  /* 0x000000996d6dd224 */ /* 0x000fe200078e02a4 */
[----:B------:R-:W-:Y:S04]  /*2c10*/  BSSY B1, `(.L_x_75) ;  /* 0x0000006000017945 */ /* 0x000fe80003800000 */
[----:B------:R0:W-:Y:S01]  /*2c20*/  @!P5 STG.E.U8 desc[UR36][R158.64+0x29], R109 ;  /* 0x0000296d9e00d986 */ /* 0x0001e2000c101124 */
[----:B------:R-:W-:Y:S05]  /*2c30*/  @P2 BRA `(.L_x_76) ;  /* 0x00000000000c2947 */ /* 0x000fea0003800000 */
[----:B--2---:R-:W3:Y:S02]  /*2c40*/  LDG.E.U8 R155, desc[UR36][R162.64+0x28] ;  /* 0x00002824a29b7981 */ /* 0x004ee4000c1e1100 */
[----:B---3--:R-:W-:-:S05]  /*2c50*/  PRMT R89, R155, 0x8880, RZ ;  /* 0x000088809b597816 */ /* 0x008fca00000000ff */
[----:B------:R-:W-:-:S07]  /*2c60*/  IMAD R164, R89, R154, RZ ;  /* 0x0000009a59a47224 */ /* 0x000fce00078e02ff */
.L_x_76:
[----:B------:R-:W-:Y:S05]  /*2c70*/  BSYNC B1 ;  /* 0x0000000000017941 */ /* 0x000fea0003800000 */
.L_x_75:
        /* <DEDUP_REMOVED lines=11> */
.L_x_78:
[----:B------:R-:W-:Y:S05]  /*2d30*/  BSYNC B1 ;  /* 0x0000000000017941 */ /* 0x000fea0003800000 */
.L_x_77:
[----:B------:R-:W-:Y:S01]  /*2d40*/  @!P4 IMAD R111, R111, R153, R164 ;  /* 0x000000996f6fc224 */ /* 0x000fe200078e02a4 */
[----:B------:R-:W-:Y:S04]  /*2d50*/  BSSY B1, `(.L_x_79) ;  /* 0x0000006000017945 */ /* 0x000fe80003800000 */
[----:B------:R0:W-:Y:S01]  /*2d60*/  @!P4 STG.E.U8 desc[UR36][R8.64+0x29], R111 ;  /* 0x0000296f0800c986 */ /* 0x0001e2000c101124 */
[----:B------:R-:W-:Y:S05]  /*2d70*/  @P3 BRA `(.L_x_80) ;  /* 0x00000000000c3947 */ /* 0x000fea0003800000 */
[----:B--2---:R-:W3:Y:S02]  /*2d80*/  LDG.E.U8 R155, desc[UR36][R22.64+0x30] ;  /* 0x00003024169b7981 */ /* 0x004ee4000c1e1100 */
[----:B---3--:R-:W-:-:S05]  /*2d90*/  PRMT R89, R155, 0x8880, RZ ;  /* 0x000088809b597816 */ /* 0x008fca00000000ff */
[----:B------:R-:W-:-:S07]  /*2da0*/  IMAD R164, R89, R154, RZ ;  /* 0x0000009a59a47224 */ /* 0x000fce00078e02ff */
.L_x_80:
[----:B------:R-:W-:Y:S05]  /*2db0*/  BSYNC B1 ;  /* 0x0000000000017941 */ /* 0x000fea0003800000 */
.L_x_79:
[----:B---3--:R-:W-:Y:S01]  /*2dc0*/  @!P3 IMAD R89, R112, R153, R164 ;  /* 0x000000997059b224 */ /* 0x008fe200078e02a4 */
[----:B------:R-:W-:Y:S04]  /*2dd0*/  BSSY B1, `(.L_x_81) ;  /* 0x0000006000017945 */ /* 0x000fe80003800000 */
[----:B------:R3:W-:Y:S01]  /*2de0*/  @!P3 STG.E.U8 desc[UR36][R158.64+0x30], R89 ;  /* 0x000030599e00b986 */ /* 0x0007e2000c101124 */
[----:B------:R-:W-:Y:S05]  /*2df0*/  @P5 BRA `(.L_x_82) ;  /* 0x00000000000c5947 */ /* 0x000fea0003800000 */
[----:B--2---:R-:W3:Y:S02]  /*2e00*/  LDG.E.U8 R155, desc[UR36][R22.64+0x31] ;  /* 0x00003124169b7981 */ /* 0x004ee4000c1e1100 */
[----:B---3--:R-:W-:-:S05]  /*2e10*/  PRMT R89, R155, 0x8880, RZ ;  /* 0x000088809b597816 */ /* 0x008fca00000000ff */
[----:B------:R-:W-:-:S07]  /*2e20*/  IMAD R164, R89, R154, RZ ;  /* 0x0000009a59a47224 */ /* 0x000fce00078e02ff */
.L_x_82:
[----:B------:R-:W-:Y:S05]  /*2e30*/  BSYNC B1 ;  /* 0x0000000000017941 */ /* 0x000fea0003800000 */
.L_x_81:
[----:B------:R-:W-:Y:S01]  /*2e40*/  @!P5 IMAD R113, R113, R153, R164 ;  /* 0x000000997171d224 */ /* 0x000fe200078e02a4 */
[----:B------:R-:W-:Y:S04]  /*2e50*/  BSSY B1, `(.L_x_83) ;  /* 0x0000006000017945 */ /* 0x000fe80003800000 */
[----:B------:R0:W-:Y:S01]  /*2e60*/  @!P5 STG.E.U8 desc[UR36][R158.64+0x31], R113 ;  /* 0x000031719e00d986 */ /* 0x0001e2000c101124 */
[----:B------:R-:W-:Y:S05]  /*2e70*/  @P2 BRA `(.L_x_84) ;  /* 0x00000000000c2947 */ /* 0x000fea0003800000 */
[----:B--2---:R-:W3:Y:S02]  /*2e80*/  LDG.E.U8 R155, desc[UR36][R162.64+0x30] ;  /* 0x00003024a29b7981 */ /* 0x004ee4000c1e1100 */
[----:B---3--:R-:W-:-:S05]  /*2e90*/  PRMT R89, R155, 0x8880, RZ ;  /* 0x000088809b597816 */ /* 0x008fca00000000ff */
[----:B------:R-:W-:-:S07]  /*2ea0*/  IMAD R164, R89, R154, RZ ;  /* 0x0000009a59a47224 */ /* 0x000fce00078e02ff */
.L_x_84:
[----:B------:R-:W-:Y:S05]  /*2eb0*/  BSYNC B1 ;  /* 0x0000000000017941 */ /* 0x000fea0003800000 */
.L_x_83:
        /* <DEDUP_REMOVED lines=11> */
.L_x_86:
[----:B------:R-:W-:Y:S05]  /*2f70*/  BSYNC B1 ;  /* 0x0000000000017941 */ /* 0x000fea0003800000 */
.L_x_85:
[----:B------:R-:W-:Y:S01]  /*2f80*/  @!P4 IMAD R115, R115, R153, R164 ;  /* 0x000000997373c224 */ /* 0x000fe200078e02a4 */
[----:B------:R-:W-:Y:S04]  /*2f90*/  BSSY B1, `(.L_x_87) ;  /* 0x0000006000017945 */ /* 0x000fe80003800000 */
[----:B------:R0:W-:Y:S01]  /*2fa0*/  @!P4 STG.E.U8 desc[UR36][R8.64+0x31], R115 ;  /* 0x000031730800c986 */ /* 0x0001e2000c101124 */
[----:B------:R-:W-:Y:S05]  /*2fb0*/  @P3 BRA `(.L_x_88) ;  /* 0x00000000000c3947 */ /* 0x000fea0003800000 */
[----:B--2---:R-:W3:Y:S02]  /*2fc0*/  LDG.E.U8 R155, desc[UR36][R22.64+0x38] ;  /* 0x00003824169b7981 */ /* 0x004ee4000c1e1100 */
[----:B---3--:R-:W-:-:S05]  /*2fd0*/  PRMT R89, R155, 0x8880, RZ ;  /* 0x000088809b597816 */ /* 0x008fca00000000ff */
[----:B------:R-:W-:-:S07]  /*2fe0*/  IMAD R164, R89, R154, RZ ;  /* 0x0000009a59a47224 */ /* 0x000fce00078e02ff */
.L_x_88:
[----:B------:R-:W-:Y:S05]  /*2ff0*/  BSYNC B1 ;  /* 0x0000000000017941 */ /* 0x000fea0003800000 */
.L_x_87:
[----:B---3--:R-:W-:Y:S01]  /*3000*/  @!P3 IMAD R89, R116, R153, R164 ;  /* 0x000000997459b224 */ /* 0x008fe200078e02a4 */
[----:B------:R-:W-:Y:S04]  /*3010*/  BSSY B1, `(.L_x_89) ;  /* 0x0000006000017945 */ /* 0x000fe80003800000 */
[----:B------:R3:W-:Y:S01]  /*3020*/  @!P3 STG.E.U8 desc[UR36][R158.64+0x38], R89 ;  /* 0x000038599e00b986 */ /* 0x0007e2000c101124 */
[----:B------:R-:W-:Y:S05]  /*3030*/  @P5 BRA `(.L_x_90) ;  /* 0x00000000000c5947 */ /* 0x000fea0003800000 */
[----:B--2---:R-:W3:Y:S02]  /*3040*/  LDG.E.U8 R155, desc[UR36][R22.64+0x39] ;  /* 0x00003924169b7981 */ /* 0x004ee4000c1e1100 */
[----:B---3--:R-:W-:-:S05]  /*3050*/  PRMT R89, R155, 0x8880, RZ ;  /* 0x000088809b597816 */ /* 0x008fca00000000ff */
[----:B------:R-:W-:-:S07]  /*3060*/  IMAD R164, R89, R154, RZ ;  /* 0x0000009a59a47224 */ /* 0x000fce00078e02ff */
.L_x_90:
[----:B------:R-:W-:Y:S05]  /*3070*/  BSYNC B1 ;  /* 0x0000000000017941 */ /* 0x000fea0003800000 */
.L_x_89:
[----:B------:R-:W-:Y:S01]  /*3080*/  @!P5 IMAD R117, R117, R153, R164 ;  /* 0x000000997575d224 */ /* 0x000fe200078e02a4 */
[----:B------:R-:W-:Y:S04]  /*3090*/  BSSY B1, `(.L_x_91) ;  /* 0x0000006000017945 */ /* 0x000fe80003800000 */
[----:B------:R0:W-:Y:S01]  /*30a0*/  @!P5 STG.E.U8 desc[UR36][R158.64+0x39], R117 ;  /* 0x000039759e00d986 */ /* 0x0001e2000c101124 */
[----:B------:R-:W-:Y:S05]  /*30b0*/  @P2 BRA `(.L_x_92) ;  /* 0x00000000000c2947 */ /* 0x000fea0003800000 */
[----:B--2---:R-:W3:Y:S02]  /*30c0*/  LDG.E.U8 R155, desc[UR36][R162.64+0x38] ;  /* 0x00003824a29b7981 */ /* 0x004ee4000c1e1100 */
[----:B---3--:R-:W-:-:S05]  /*30d0*/  PRMT R89, R155, 0x8880, RZ ;  /* 0x000088809b597816 */ /* 0x008fca00000000ff */
[----:B------:R-:W-:-:S07]  /*30e0*/  IMAD R164, R89, R154, RZ ;  /* 0x0000009a59a47224 */ /* 0x000fce00078e02ff */
.L_x_92:
[----:B------:R-:W-:Y:S05]  /*30f0*/  BSYNC B1 ;  /* 0x0000000000017941 */ /* 0x000fea0003800000 */
.L_x_91:
        /* <DEDUP_REMOVED lines=11> */
.L_x_94:
[----:B------:R-:W-:Y:S05]  /*31b0*/  BSYNC B1 ;  /* 0x0000000000017941 */ /* 0x000fea0003800000 */
.L_x_93:
[----:B------:R-:W-:Y:S01]  /*31c0*/  @!P4 IMAD R119, R119, R153, R164 ;  /* 0x000000997777c224 */ /* 0x000fe200078e02a4 */
[----:B------:R-:W-:Y:S04]  /*31d0*/  BSSY B1, `(.L_x_95) ;  /* 0x0000006000017945 */ /* 0x000fe80003800000 */
[----:B------:R0:W-:Y:S01]  /*31e0*/  @!P4 STG.E.U8 desc[UR36][R8.64+0x39], R119 ;  /* 0x000039770800c986 */ /* 0x0001e2000c101124 */
[----:B------:R-:W-:Y:S05]  /*31f0*/  @P3 BRA `(.L_x_96) ;  /* 0x00000000000c3947 */ /* 0x000fea0003800000 */
[----:B--2---:R-:W3:Y:S02]  /*3200*/  LDG.E.U8 R155, desc[UR36][R22.64+0x40] ;  /* 0x00004024169b7981 */ /* 0x004ee4000c1e1100 */
[----:B---3--:R-:W-:-:S05]  /*3210*/  PRMT R89, R155, 0x8880, RZ ;  /* 0x000088809b597816 */ /* 0x008fca00000000ff */
[----:B------:R-:W-:-:S07]  /*3220*/  IMAD R164, R89, R154, RZ ;  /* 0x0000009a59a47224 */ /* 0x000fce00078e02ff */
.L_x_96:
[----:B------:R-:W-:Y:S05]  /*3230*/  BSYNC B1 ;  /* 0x0000000000017941 */ /* 0x000fea0003800000 */
.L_x_95:
[----:B---3--:R-:W-:Y:S01]  /*3240*/  @!P3 IMAD R89, R120, R153, R164 ;  /* 0x000000997859b224 */ /* 0x008fe200078e02a4 */
[----:B------:R-:W-:Y:S04]  /*3250*/  BSSY B1, `(.L_x_97) ;  /* 0x0000006000017945 */ /* 0x000fe80003800000 */
[----:B------:R3:W-:Y:S01]  /*3260*/  @!P3 STG.E.U8 desc[UR36][R158.64+0x40], R89 ;  /* 0x000040599e00b986 */ /* 0x0007e2000c101124 */
[----:B------:R-:W-:Y:S05]  /*3270*/  @P5 BRA `(.L_x_98) ;  /* 0x00000000000c5947 */ /* 0x000fea0003800000 */
[----:B--2---:R-:W3:Y:S02]  /*3280*/  LDG.E.U8 R155, desc[UR36][R22.64+0x41] ;  /* 0x00004124169b7981 */ /* 0x004ee4000c1e1100 */
[----:B---3--:R-:W-:-:S05]  /*3290*/  PRMT R89, R155, 0x8880, RZ ;  /* 0x000088809b597816 */ /* 0x008fca00000000ff */
[----:B------:R-:W-:-:S07]  /*32a0*/  IMAD R164, R89, R154, RZ ;  /* 0x0000009a59a47224 */ /* 0x000fce00078e02ff */
.L_x_98:
[----:B------:R-:W-:Y:S05]  /*32b0*/  BSYNC B1 ;  /* 0x0000000000017941 */ /* 0x000fea0003800000 */
.L_x_97:
[----:B------:R-:W-:Y:S01]  /*32c0*/  @!P5 IMAD R121, R121, R153, R164 ;  /* 0x000000997979d224 */ /* 0x000fe200078e02a4 */
[----:B------:R-:W-:Y:S04]  /*32d0*/  BSSY B1, `(.L_x_99) ;  /* 0x0000006000017945 */ /* 0x000fe80003800000 */
[----:B------:R0:W-:Y:S01]  /*32e0*/  @!P5 STG.E.U8 desc[UR36][R158.64+0x41], R121 ;  /* 0x000041799e00d986 */ /* 0x0001e2000c101124 */
[----:B------:R-:W-:Y:S05]  /*32f0*/  @P2 BRA `(.L_x_100) ;  /* 0x00000000000c2947 */ /* 0x000fea0003800000 */
[----:B--2---:R-:W3:Y:S02]  /*3300*/  LDG.E.U8 R155, desc[UR36][R162.64+0x40] ;  /* 0x00004024a29b7981 */ /* 0x004ee4000c1e1100 */
[----:B---3--:R-:W-:-:S05]  /*3310*/  PRMT R89, R155, 0x8880, RZ ;  /* 0x000088809b597816 */ /* 0x008fca00000000ff */
[----:B------:R-:W-:-:S07]  /*3320*/  IMAD R164, R89, R154, RZ ;  /* 0x0000009a59a47224 */ /* 0x000fce00078e02ff */
.L_x_100:
[----:B------:R-:W-:Y:S05]  /*3330*/  BSYNC B1 ;  /* 0x0000000000017941 */ /* 0x000fea0003800000 */
.L_x_99:
        /* <DEDUP_REMOVED lines=11> */
.L_x_102:
[----:B------:R-:W-:Y:S05]  /*33f0*/  BSYNC B1 ;  /* 0x0000000000017941 */ /* 0x000fea0003800000 */
.L_x_101:
[----:B------:R-:W-:Y:S01]  /*3400*/  @!P4 IMAD R123, R123, R153, R164 ;  /* 0x000000997b7bc224 */ /* 0x000fe200078e02a4 */
[----:B------:R-:W-:Y:S04]  /*3410*/  BSSY B1, `(.L_x_103) ;  /* 0x0000006000017945 */ /* 0x000fe80003800000 */
[----:B------:R0:W-:Y:S01]  /*3420*/  @!P4 STG.E.U8 desc[UR36][R8.64+0x41], R123 ;  /* 0x0000417b0800c986 */ /* 0x0001e2000c101124 */
[----:B------:R-:W-:Y:S05]  /*3430*/  @P3 BRA `(.L_x_104) ;  /* 0x00000000000c3947 */ /* 0x000fea0003800000 */
[----:B--2---:R-:W3:Y:S02]  /*3440*/  LDG.E.U8 R155, desc[UR36][R22.64+0x48] ;  /* 0x00004824169b7981 */ /* 0x004ee4000c1e1100 */
[----:B---3--:R-:W-:-:S05]  /*3450*/  PRMT R89, R155, 0x8880, RZ ;  /* 0x000088809b597816 */ /* 0x008fca00000000ff */
[----:B------:R-:W-:-:S07]  /*3460*/  IMAD R164, R89, R154, RZ ;  /* 0x0000009a59a47224 */ /* 0x000fce00078e02ff */
.L_x_104:
[----:B------:R-:W-:Y:S05]  /*3470*/  BSYNC B1 ;  /* 0x0000000000017941 */ /* 0x000fea0003800000 */
.L_x_103:
[----:B---3--:R-:W-:Y:S01]  /*3480*/  @!P3 IMAD R89, R124, R153, R164 ;  /* 0x000000997c59b224 */ /* 0x008fe200078e02a4 */
[----:B------:R-:W-:Y:S04]  /*3490*/  BSSY B1, `(.L_x_105) ;  /* 0x0000006000017945 */ /* 0x000fe80003800000 */
[----:B------:R3:W-:Y:S01]  /*34a0*/  @!P3 STG.E.U8 desc[UR36][R158.64+0x48], R89 ;  /* 0x000048599e00b986 */ /* 0x0007e2000c101124 */
[----:B------:R-:W-:Y:S05]  /*34b0*/  @P5 BRA `(.L_x_106) ;  /* 0x00000000000c5947 */ /* 0x000fea0003800000 */
[----:B--2---:R-:W3:Y:S02]  /*34c0*/  LDG.E.U8 R155, desc[UR36][R22.64+0x49] ;  /* 0x00004924169b7981 */ /* 0x004ee4000c1e1100 */
[----:B---3--:R-:W-:-:S05]  /*34d0*/  PRMT R89, R155, 0x8880, RZ ;  /* 0x000088809b597816 */ /* 0x008fca00000000ff */
[----:B------:R-:W-:-:S07]  /*34e0*/  IMAD R164, R89, R154, RZ ;  /* 0x0000009a59a47224 */ /* 0x000fce00078e02ff */
.L_x_106:
[----:B------:R-:W-:Y:S05]  /*34f0*/  BSYNC B1 ;  /* 0x0000000000017941 */ /* 0x000fea0003800000 */
.L_x_105:
[----:B------:R-:W-:Y:S01]  /*3500*/  @!P5 IMAD R125, R125, R153, R164 ;  /* 0x000000997d7dd224 */ /* 0x000fe200078e02a4 */
[----:B------:R-:W-:Y:S04]  /*3510*/  BSSY B1, `(.L_x_107) ;  /* 0x0000006000017945 */ /* 0x000fe80003800000 */
[----:B------:R0:W-:Y:S01]  /*3520*/  @!P5 STG.E.U8 desc[UR36][R158.64+0x49], R125 ;  /* 0x0000497d9e00d986 */ /* 0x0001e2000c101124 */
[----:B------:R-:W-:Y:S05]  /*3530*/  @P2 BRA `(.L_x_108) ;  /* 0x00000000000c2947 */ /* 0x000fea0003800000 */
[----:B--2---:R-:W3:Y:S02]  /*3540*/  LDG.E.U8 R155, desc[UR36][R162.64+0x48] ;  /* 0x00004824a29b7981 */ /* 0x004ee4000c1e1100 */
[----:B---3--:R-:W-:-:S05]  /*3550*/  PRMT R89, R155, 0x8880, RZ ;  /* 0x000088809b597816 */ /* 0x008fca00000000ff */
[----:B------:R-:W-:-:S07]  /*3560*/  IMAD R164, R89, R154, RZ ;  /* 0x0000009a59a47224 */ /* 0x000fce00078e02ff */
.L_x_108:
[----:B------:R-:W-:Y:S05]  /*3570*/  BSYNC B1 ;  /* 0x0000000000017941 */ /* 0x000fea0003800000 */
.L_x_107:
        /* <DEDUP_REMOVED lines=11> */
.L_x_110:
[----:B------:R-:W-:Y:S05]  /*3630*/  BSYNC B1 ;  /* 0x0000000000017941 */ /* 0x000fea0003800000 */
.L_x_109:
[----:B------:R-:W-:Y:S01]  /*3640*/  @!P4 IMAD R127, R127, R153, R164 ;  /* 0x000000997f7fc224 */ /* 0x000fe200078e02a4 */
[----:B------:R-:W-:Y:S04]  /*3650*/  BSSY B1, `(.L_x_111) ;  /* 0x0000006000017945 */ /* 0x000fe80003800000 */
[----:B------:R0:W-:Y:S01]  /*3660*/  @!P4 STG.E.U8 desc[UR36][R8.64+0x49], R127 ;  /* 0x0000497f0800c986 */ /* 0x0001e2000c101124 */
[----:B------:R-:W-:Y:S05]  /*3670*/  @P3 BRA `(.L_x_112) ;  /* 0x00000000000c3947 */ /* 0x000fea0003800000 */
[----:B--2---:R-:W3:Y:S02]  /*3680*/  LDG.E.U8 R155, desc[UR36][R22.64+0x50] ;  /* 0x00005024169b7981 */ /* 0x004ee4000c1e1100 */
[----:B---3--:R-:W-:-:S05]  /*3690*/  PRMT R89, R155, 0x8880, RZ ;  /* 0x000088809b597816 */ /* 0x008fca00000000ff */
[----:B------:R-:W-:-:S07]  /*36a0*/  IMAD R164, R89, R154, RZ ;  /* 0x0000009a59a47224 */ /* 0x000fce00078e02ff */
.L_x_112:
[----:B------:R-:W-:Y:S05]  /*36b0*/  BSYNC B1 ;  /* 0x0000000000017941 */ /* 0x000fea0003800000 */
.L_x_111:
[----:B---3--:R-:W-:Y:S01]  /*36c0*/  @!P3 IMAD R89, R128, R153, R164 ;  /* 0x000000998059b224 */ /* 0x008fe200078e02a4 */
[----:B------:R-:W-:Y:S04]  /*36d0*/  BSSY B1, `(.L_x_113) ;  /* 0x0000006000017945 */ /* 0x000fe80003800000 */
[----:B------:R3:W-:Y:S01]  /*36e0*/  @!P3 STG.E.U8 desc[UR36][R158.64+0x50], R89 ;  /* 0x000050599e00b986 */ /* 0x0007e2000c101124 */
[----:B------:R-:W-:Y:S05]  /*36f0*/  @P5 BRA `(.L_x_114) ;  /* 0x00000000000c5947 */ /* 0x000fea0003800000 */
[----:B--2---:R-:W3:Y:S02]  /*3700*/  LDG.E.U8 R155, desc[UR36][R22.64+0x51] ;  /* 0x00005124169b7981 */ /* 0x004ee4000c1e1100 */
[----:B---3--:R-:W-:-:S05]  /*3710*/  PRMT R89, R155, 0x8880, RZ ;  /* 0x000088809b597816 */ /* 0x008fca00000000ff */
[----:B------:R-:W-:-:S07]  /*3720*/  IMAD R164, R89, R154, RZ ;  /* 0x0000009a59a47224 */ /* 0x000fce00078e02ff */
.L_x_114:
[----:B------:R-:W-:Y:S05]  /*3730*/  BSYNC B1 ;  /* 0x0000000000017941 */ /* 0x000fea0003800000 */
.L_x_113:
[----:B------:R-:W-:Y:S01]  /*3740*/  @!P5 IMAD R129, R129, R153, R164 ;  /* 0x000000998181d224 */ /* 0x000fe200078e02a4 */
[----:B------:R-:W-:Y:S04]  /*3750*/  BSSY B1, `(.L_x_115) ;  /* 0x0000006000017945 */ /* 0x000fe80003800000 */
[----:B------:R0:W-:Y:S01]  /*3760*/  @!P5 STG.E.U8 desc[UR36][R158.64+0x51], R129 ;  /* 0x000051819e00d986 */ /* 0x0001e2000c101124 */
[----:B------:R-:W-:Y:S05]  /*3770*/  @P2 BRA `(.L_x_116) ;  /* 0x00000000000c2947 */ /* 0x000fea0003800000 */
[----:B--2---:R-:W3:Y:S02]  /*3780*/  LDG.E.U8 R155, desc[UR36][R162.64+0x50] ;  /* 0x00005024a29b7981 */ /* 0x004ee4000c1e1100 */
[----:B---3--:R-:W-:-:S05]  /*3790*/  PRMT R89, R155, 0x8880, RZ ;  /* 0x000088809b597816 */ /* 0x008fca00000000ff */
[----:B------:R-:W-:-:S07]  /*37a0*/  IMAD R164, R89, R154, RZ ;  /* 0x0000009a59a47224 */ /* 0x000fce00078e02ff */
.L_x_116:
[----:B------:R-:W-:Y:S05]  /*37b0*/  BSYNC B1 ;  /* 0x0000000000017941 */ /* 0x000fea0003800000 */
.L_x_115:
        /* <DEDUP_REMOVED lines=11> */
.L_x_118:
[----:B------:R-:W-:Y:S05]  /*3870*/  BSYNC B1 ;  /* 0x0000000000017941 */ /* 0x000fea0003800000 */
.L_x_117:
[----:B------:R-:W-:Y:S01]  /*3880*/  @!P4 IMAD R131, R131, R153, R164 ;  /* 0x000000998383c224 */ /* 0x000fe200078e02a4 */
[----:B------:R-:W-:Y:S04]  /*3890*/  BSSY B1, `(.L_x_119) ;  /* 0x0000006000017945 */ /* 0x000fe80003800000 */
[----:B------:R0:W-:Y:S01]  /*38a0*/  @!P4 STG.E.U8 desc[UR36][R8.64+0x51], R131 ;  /* 0x000051830800c986 */ /* 0x0001e2000c101124 */
[----:B------:R-:W-:Y:S05]  /*38b0*/  @P3 BRA `(.L_x_120) ;  /* 0x00000000000c3947 */ /* 0x000fea0003800000 */
[----:B--2---:R-:W3:Y:S02]  /*38c0*/  LDG.E.U8 R155, desc[UR36][R22.64+0x58] ;  /* 0x00005824169b7981 */ /* 0x004ee4000c1e1100 */
[----:B---3--:R-:W-:-:S05]  /*38d0*/  PRMT R89, R155, 0x8880, RZ ;  /* 0x000088809b597816 */ /* 0x008fca00000000ff */
[----:B------:R-:W-:-:S07]  /*38e0*/  IMAD R164, R89, R154, RZ ;  /* 0x0000009a59a47224 */ /* 0x000fce00078e02ff */
.L_x_120:
[----:B------:R-:W-:Y:S05]  /*38f0*/  BSYNC B1 ;  /* 0x0000000000017941 */ /* 0x000fea0003800000 */
.L_x_119:
[----:B---3--:R-:W-:Y:S01]  /*3900*/  @!P3 IMAD R89, R132, R153, R164 ;  /* 0x000000998459b224 */ /* 0x008fe200078e02a4 */
[----:B------:R-:W-:Y:S04]  /*3910*/  BSSY B1, `(.L_x_121) ;  /* 0x0000006000017945 */ /* 0x000fe80003800000 */
[----:B------:R3:W-:Y:S01]  /*3920*/  @!P3 STG.E.U8 desc[UR36][R158.64+0x58], R89 ;  /* 0x000058599e00b986 */ /* 0x0007e2000c101124 */
[----:B------:R-:W-:Y:S05]  /*3930*/  @P5 BRA `(.L_x_122) ;  /* 0x00000000000c5947 */ /* 0x000fea0003800000 */
[----:B--2---:R-:W3:Y:S02]  /*3940*/  LDG.E.U8 R155, desc[UR36][R22.64+0x59] ;  /* 0x00005924169b7981 */ /* 0x004ee4000c1e1100 */
[----:B---3--:R-:W-:-:S05]  /*3950*/  PRMT R89, R155, 0x8880, RZ ;  /* 0x000088809b597816 */ /* 0x008fca00000000ff */
[----:B------:R-:W-:-:S07]  /*3960*/  IMAD R164, R89, R154, RZ ;  /* 0x0000009a59a47224 */ /* 0x000fce00078e02ff */
.L_x_122:
[----:B------:R-:W-:Y:S05]  /*3970*/  BSYNC B1 ;  /* 0x0000000000017941 */ /* 0x000fea0003800000 */
.L_x_121:
[----:B------:R-:W-:Y:S01]  /*3980*/  @!P5 IMAD R133, R133, R153, R164 ;  /* 0x000000998585d224 */ /* 0x000fe200078e02a4 */
[----:B------:R-:W-:Y:S04]  /*3990*/  BSSY B1, `(.L_x_123) ;  /* 0x0000006000017945 */ /* 0x000fe80003800000 */
[----:B------:R0:W-:Y:S01]  /*39a0*/  @!P5 STG.E.U8 desc[UR36][R158.64+0x59], R133 ;  /* 0x000059859e00d986 */ /* 0x0001e2000c101124 */
[----:B------:R-:W-:Y:S05]  /*39b0*/  @P2 BRA `(.L_x_124) ;  /* 0x00000000000c2947 */ /* 0x000fea0003800000 */
[----:B--2---:R-:W3:Y:S02]  /*39c0*/  LDG.E.U8 R155, desc[UR36][R162.64+0x58] ;  /* 0x00005824a29b7981 */ /* 0x004ee4000c1e1100 */
[----:B---3--:R-:W-:-:S05]  /*39d0*/  PRMT R89, R155, 0x8880, RZ ;  /* 0x000088809b597816 */ /* 0x008fca00000000ff */
[----:B------:R-:W-:-:S07]  /*39e0*/  IMAD R164, R89, R154, RZ ;  /* 0x0000009a59a47224 */ /* 0x000fce00078e02ff */
.L_x_124:
[----:B------:R-:W-:Y:S05]  /*39f0*/  BSYNC B1 ;  /* 0x0000000000017941 */ /* 0x000fea0003800000 */
.L_x_123:
        /* <DEDUP_REMOVED lines=11> */
.L_x_126:
[----:B------:R-:W-:Y:S05]  /*3ab0*/  BSYNC B1 ;  /* 0x0000000000017941 */ /* 0x000fea0003800000 */
.L_x_125:
[----:B------:R-:W-:Y:S01]  /*3ac0*/  @!P4 IMAD R135, R135, R153, R164 ;  /* 0x000000998787c224 */ /* 0x000fe200078e02a4 */
[----:B------:R-:W-:Y:S04]  /*3ad0*/  BSSY B1, `(.L_x_127) ;  /* 0x0000006000017945 */ /* 0x000fe80003800000 */
[----:B------:R0:W-:Y:S01]  /*3ae0*/  @!P4 STG.E.U8 desc[UR36][R8.64+0x59], R135 ;  /* 0x000059870800c986 */ /* 0x0001e2000c101124 */
[----:B------:R-:W-:Y:S05]  /*3af0*/  @P3 BRA `(.L_x_128) ;  /* 0x00000000000c3947 */ /* 0x000fea0003800000 */
[----:B--2---:R-:W3:Y:S02]  /*3b00*/  LDG.E.U8 R155, desc[UR36][R22.64+0x60] ;  /* 0x00006024169b7981 */ /* 0x004ee4000c1e1100 */
[----:B---3--:R-:W-:-:S05]  /*3b10*/  PRMT R89, R155, 0x8880, RZ ;  /* 0x000088809b597816 */ /* 0x008fca00000000ff */
[----:B------:R-:W-:-:S07]  /*3b20*/  IMAD R164, R89, R154, RZ ;  /* 0x0000009a59a47224 */ /* 0x000fce00078e02ff */
.L_x_128:
[----:B------:R-:W-:Y:S05]  /*3b30*/  BSYNC B1 ;  /* 0x0000000000017941 */ /* 0x000fea0003800000 */
.L_x_127:
[----:B---3--:R-:W-:Y:S01]  /*3b40*/  @!P3 IMAD R89, R136, R153, R164 ;  /* 0x000000998859b224 */ /* 0x008fe200078e02a4 */
[----:B------:R-:W-:Y:S04]  /*3b50*/  BSSY B1, `(.L_x_129) ;  /* 0x0000006000017945 */ /* 0x000fe80003800000 */
[----:B------:R3:W-:Y:S01]  /*3b60*/  @!P3 STG.E.U8 desc[UR36][R158.64+0x60], R89 ;  /* 0x000060599e00b986 */ /* 0x0007e2000c101124 */
[----:B------:R-:W-:Y:S05]  /*3b70*/  @P5 BRA `(.L_x_130) ;  /* 0x00000000000c5947 */ /* 0x000fea0003800000 */
[----:B--2---:R-:W3:Y:S02]  /*3b80*/  LDG.E.U8 R155, desc[UR36][R22.64+0x61] ;  /* 0x00006124169b7981 */ /* 0x004ee4000c1e1100 */
[----:B---3--:R-:W-:-:S05]  /*3b90*/  PRMT R89, R155, 0x8880, RZ ;  /* 0x000088809b597816 */ /* 0x008fca00000000ff */
[----:B------:R-:W-:-:S07]  /*3ba0*/  IMAD R164, R89, R154, RZ ;  /* 0x0000009a59a47224 */ /* 0x000fce00078e02ff */
.L_x_130:
[----:B------:R-:W-:Y:S05]  /*3bb0*/  BSYNC B1 ;  /* 0x0000000000017941 */ /* 0x000fea0003800000 */
.L_x_129:
[----:B------:R-:W-:Y:S01]  /*3bc0*/  @!P5 IMAD R137, R137, R153, R164 ;  /* 0x000000998989d224 */ /* 0x000fe200078e02a4 */
[----:B------:R-:W-:Y:S04]  /*3bd0*/  BSSY B1, `(.L_x_131) ;  /* 0x0000006000017945 */ /* 0x000fe80003800000 */
[----:B------:R0:W-:Y:S01]  /*3be0*/  @!P5 STG.E.U8 desc[UR36][R158.64+0x61], R137 ;  /* 0x000061899e00d986 */ /* 0x0001e2000c101124 */
[----:B------:R-:W-:Y:S05]  /*3bf0*/  @P2 BRA `(.L_x_132) ;  /* 0x00000000000c2947 */ /* 0x000fea0003800000 */
[----:B--2---:R-:W3:Y:S02]  /*3c00*/  LDG.E.U8 R155, desc[UR36][R162.64+0x60] ;  /* 0x00006024a29b7981 */ /* 0x004ee4000c1e1100 */
[----:B---3--:R-:W-:-:S05]  /*3c10*/  PRMT R89, R155, 0x8880, RZ ;  /* 0x000088809b597816 */ /* 0x008fca00000000ff */
[----:B------:R-:W-:-:S07]  /*3c20*/  IMAD R164, R89, R154, RZ ;  /* 0x0000009a59a47224 */ /* 0x000fce00078e02ff */
.L_x_132:
[----:B------:R-:W-:Y:S05]  /*3c30*/  BSYNC B1 ;  /* 0x0000000000017941 */ /* 0x000fea0003800000 */
.L_x_131:
        /* <DEDUP_REMOVED lines=11> */
.L_x_134:
[----:B------:R-:W-:Y:S05]  /*3cf0*/  BSYNC B1 ;  /* 0x0000000000017941 */ /* 0x000fea0003800000 */
.L_x_133:
[----:B------:R-:W-:Y:S01]  /*3d00*/  @!P4 IMAD R139, R139, R153, R164 ;  /* 0x000000998b8bc224 */ /* 0x000fe200078e02a4 */
[----:B------:R-:W-:Y:S04]  /*3d10*/  BSSY B1, `(.L_x_135) ;  /* 0x0000006000017945 */ /* 0x000fe80003800000 */
[----:B------:R0:W-:Y:S01]  /*3d20*/  @!P4 STG.E.U8 desc[UR36][R8.64+0x61], R139 ;  /* 0x0000618b0800c986 */ /* 0x0001e2000c101124 */
[----:B------:R-:W-:Y:S05]  /*3d30*/  @P3 BRA `(.L_x_136) ;  /* 0x00000000000c3947 */ /* 0x000fea0003800000 */
[----:B--2---:R-:W3:Y:S02]  /*3d40*/  LDG.E.U8 R155, desc[UR36][R22.64+0x68] ;  /* 0x00006824169b7981 */ /* 0x004ee4000c1e1100 */
[----:B---3--:R-:W-:-:S05]  /*3d50*/  PRMT R89, R155, 0x8880, RZ ;  /* 0x000088809b597816 */ /* 0x008fca00000000ff */
[----:B------:R-:W-:-:S07]  /*3d60*/  IMAD R164, R89, R154, RZ ;  /* 0x0000009a59a47224 */ /* 0x000fce00078e02ff */
.L_x_136:
[----:B------:R-:W-:Y:S05]  /*3d70*/  BSYNC B1 ;  /* 0x0000000000017941 */ /* 0x000fea0003800000 */
.L_x_135:
[----:B---3--:R-:W-:Y:S01]  /*3d80*/  @!P3 IMAD R89, R140, R153, R164 ;  /* 0x000000998c59b224 */ /* 0x008fe200078e02a4 */
[----:B------:R-:W-:Y:S04]  /*3d90*/  BSSY B1, `(.L_x_137) ;  /* 0x0000006000017945 */ /* 0x000fe80003800000 */
[----:B------:R3:W-:Y:S01]  /*3da0*/  @!P3 STG.E.U8 desc[UR36][R158.64+0x68], R89 ;  /* 0x000068599e00b986 */ /* 0x0007e2000c101124 */
[----:B------:R-:W-:Y:S05]  /*3db0*/  @P5 BRA `(.L_x_138) ;  /* 0x00000000000c5947 */ /* 0x000fea0003800000 */
[----:B--2---:R-:W3:Y:S02]  /*3dc0*/  LDG.E.U8 R155, desc[UR36][R22.64+0x69] ;  /* 0x00006924169b7981 */ /* 0x004ee4000c1e1100 */
[----:B---3--:R-:W-:-:S05]  /*3dd0*/  PRMT R89, R155, 0x8880, RZ ;  /* 0x000088809b597816 */ /* 0x008fca00000000ff */
[----:B------:R-:W-:-:S07]  /*3de0*/  IMAD R164, R89, R154, RZ ;  /* 0x0000009a59a47224 */ /* 0x000fce00078e02ff */
.L_x_138:
[----:B------:R-:W-:Y:S05]  /*3df0*/  BSYNC B1 ;  /* 0x0000000000017941 */ /* 0x000fea0003800000 */
.L_x_137:
[----:B------:R-:W-:Y:S01]  /*3e00*/  @!P5 IMAD R141, R141, R153, R164 ;  /* 0x000000998d8dd224 */ /* 0x000fe200078e02a4 */
[----:B------:R-:W-:Y:S04]  /*3e10*/  BSSY B1, `(.L_x_139) ;  /* 0x0000006000017945 */ /* 0x000fe80003800000 */
[----:B------:R0:W-:Y:S01]  /*3e20*/  @!P5 STG.E.U8 desc[UR36][R158.64+0x69], R141 ;  /* 0x0000698d9e00d986 */ /* 0x0001e2000c101124 */
[----:B------:R-:W-:Y:S05]  /*3e30*/  @P2 BRA `(.L_x_140) ;  /* 0x00000000000c2947 */ /* 0x000fea0003800000 */
[----:B--2---:R-:W3:Y:S02]  /*3e40*/  LDG.E.U8 R155, desc[UR36][R162.64+0x68] ;  /* 0x00006824a29b7981 */ /* 0x004ee4000c1e1100 */
[----:B---3--:R-:W-:-:S05]  /*3e50*/  PRMT R89, R155, 0x8880, RZ ;  /* 0x000088809b597816 */ /* 0x008fca00000000ff */
[----:B------:R-:W-:-:S07]  /*3e60*/  IMAD R164, R89, R154, RZ ;  /* 0x0000009a59a47224 */ /* 0x000fce00078e02ff */
.L_x_140:
[----:B------:R-:W-:Y:S05]  /*3e70*/  BSYNC B1 ;  /* 0x0000000000017941 */ /* 0x000fea0003800000 */
.L_x_139:
        /* <DEDUP_REMOVED lines=11> */
.L_x_142:
[----:B------:R-:W-:Y:S05]  /*3f30*/  BSYNC B1 ;  /* 0x0000000000017941 */ /* 0x000fea0003800000 */
.L_x_141:
[----:B------:R-:W-:Y:S01]  /*3f40*/  @!P4 IMAD R143, R143, R153, R164 ;  /* 0x000000998f8fc224 */ /* 0x000fe200078e02a4 */
[----:B------:R-:W-:Y:S04]  /*3f50*/  BSSY B1, `(.L_x_143) ;  /* 0x0000006000017945 */ /* 0x000fe80003800000 */
[----:B------:R0:W-:Y:S01]  /*3f60*/  @!P4 STG.E.U8 desc[UR36][R8.64+0x69], R143 ;  /* 0x0000698f0800c986 */ /* 0x0001e2000c101124 */
[----:B------:R-:W-:Y:S05]  /*3f70*/  @P3 BRA `(.L_x_144) ;  /* 0x00000000000c3947 */ /* 0x000fea0003800000 */
[----:B--2---:R-:W3:Y:S02]  /*3f80*/  LDG.E.U8 R155, desc[UR36][R22.64+0x70] ;  /* 0x00007024169b7981 */ /* 0x004ee4000c1e1100 */
[----:B---3--:R-:W-:-:S05]  /*3f90*/  PRMT R89, R155, 0x8880, RZ ;  /* 0x000088809b597816 */ /* 0x008fca00000000ff */
[----:B------:R-:W-:-:S07]  /*3fa0*/  IMAD R164, R89, R154, RZ ;  /* 0x0000009a59a47224 */ /* 0x000fce00078e02ff */
.L_x_144:
[----:B------:R-:W-:Y:S05]  /*3fb0*/  BSYNC B1 ;  /* 0x0000000000017941 */ /* 0x000fea0003800000 */
.L_x_143:
[----:B---3--:R-:W-:Y:S01]  /*3fc0*/  @!P3 IMAD R89, R144, R153, R164 ;  /* 0x000000999059b224 */ /* 0x008fe200078e02a4 */
[----:B------:R-:W-:Y:S04]  /*3fd0*/  BSSY B1, `(.L_x_145) ;  /* 0x0000006000017945 */ /* 0x000fe80003800000 */
[----:B------:R3:W-:Y:S01]  /*3fe0*/  @!P3 STG.E.U8 desc[UR36][R158.64+0x70], R89 ;  /* 0x000070599e00b986 */ /* 0x0007e2000c101124 */
[----:B------:R-:W-:Y:S05]  /*3ff0*/  @P5 BRA `(.L_x_146) ;  /* 0x00000000000c5947 */ /* 0x000fea0003800000 */
[----:B--2---:R-:W3:Y:S02]  /*4000*/  LDG.E.U8 R155, desc[UR36][R22.64+0x71] ;  /* 0x00007124169b7981 */ /* 0x004ee4000c1e1100 */
[----:B---3--:R-:W-:-:S05]  /*4010*/  PRMT R89, R155, 0x8880, RZ ;  /* 0x000088809b597816 */ /* 0x008fca00000000ff */
[----:B------:R-:W-:-:S07]  /*4020*/  IMAD R164, R89, R154, RZ ;  /* 0x0000009a59a47224 */ /* 0x000fce00078e02ff */
.L_x_146:
[----:B------:R-:W-:Y:S05]  /*4030*/  BSYNC B1 ;  /* 0x0000000000017941 */ /* 0x000fea0003800000 */
.L_x_145:
[----:B------:R-:W-:Y:S01]  /*4040*/  @!P5 IMAD R145, R145, R153, R164 ;  /* 0x000000999191d224 */ /* 0x000fe200078e02a4 */
[----:B------:R-:W-:Y:S04]  /*4050*/  BSSY B1, `(.L_x_147) ;  /* 0x0000006000017945 */ /* 0x000fe80003800000 */
[----:B------:R0:W-:Y:S01]  /*4060*/  @!P5 STG.E.U8 desc[UR36][R158.64+0x71], R145 ;  /* 0x000071919e00d986 */ /* 0x0001e2000c101124 */
[----:B------:R-:W-:Y:S05]  /*4070*/  @P2 BRA `(.L_x_148) ;  /* 0x00000000000c2947 */ /* 0x000fea0003800000 */
[----:B--2---:R-:W3:Y:S02]  /*4080*/  LDG.E.U8 R155, desc[UR36][R162.64+0x70] ;  /* 0x00007024a29b7981 */ /* 0x004ee4000c1e1100 */
[----:B---3--:R-:W-:-:S05]  /*4090*/  PRMT R89, R155, 0x8880, RZ ;  /* 0x000088809b597816 */ /* 0x008fca00000000ff */
[----:B------:R-:W-:-:S07]  /*40a0*/  IMAD R164, R89, R154, RZ ;  /* 0x0000009a59a47224 */ /* 0x000fce00078e02ff */
.L_x_148:
[----:B------:R-:W-:Y:S05]  /*40b0*/  BSYNC B1 ;  /* 0x0000000000017941 */ /* 0x000fea0003800000 */
.L_x_147:
[C---:B------:R-:W-:Y:S01]  /*40c0*/  ISETP.LT.OR P4, PT, R3.reuse, 0x72, !P1 ;  /* 0x000000720300780c */ /* 0x040fe20004f81670 */
[----:B---3--:R-:W-:Y:S01]  /*40d0*/  @!P2 IMAD R89, R146, R153, R164 ;  /* 0x000000999259a224 */ /* 0x008fe200078e02a4 */
[----:B------:R-:W-:Y:S01]  /*40e0*/  BSSY B1, `(.L_x_149) ;  /* 0x000000b000017945 */ /* 0x000fe20003800000 */
[----:B------:R-:W-:Y:S02]  /*40f0*/  ISETP.LT.OR P3, PT, R3, 0x79, !P0 ;  /* 0x000000790300780c */ /* 0x000fe40004761670 */
[----:B------:R-:W-:Y:S01]  /*4100*/  IADD3 R165, P5, R165, 0x80, RZ ;  /* 0x00000080a5a57810 */ /* 0x000fe20007fbe0ff */
[----:B------:R3:W-:Y:S01]  /*4110*/  @!P2 STG.E.U8 desc[UR36][R8.64+0x70], R89 ;  /* 0x000070590800a986 */ /* 0x0007e2000c101124 */
[C---:B------:R-:W-:Y:S02]  /*4120*/  ISETP.LT.OR P2, PT, R3.reuse, 0x79, !P1 ;  /* 0x000000790300780c */ /* 0x040fe40004f41670 */
[C---:B------:R-:W-:Y:S02]  /*4130*/  ISETP.LT.OR P0, PT, R3.reuse, 0x7a, !P0 ;  /* 0x0000007a0300780c */ /* 0x040fe40004701670 */
[----:B------:R-:W-:-:S02]  /*4140*/  ISETP.LT.OR P1, PT, R3, 0x7a, !P1 ;  /* 0x0000007a0300780c */ /* 0x000fc40004f21670 */
[----:B------:R-:W-:Y:S11]  /*4150*/  @P4 BRA `(.L_x_150) ;  /* 0x00000000000c4947 */ /* 0x000ff60003800000 */
[----:B--2---:R-:W3:Y:S02]  /*4160*/  LDG.E.U8 R155, desc[UR36][R162.64+0x71] ;  /* 0x00007124a29b7981 */ /* 0x004ee4000c1e1100 */
[----:B---3--:R-:W-:-:S05]  /*4170*/  PRMT R89, R155, 0x8880, RZ ;  /* 0x000088809b597816 */ /* 0x008fca00000000ff */
[----:B------:R-:W-:-:S07]  /*4180*/  IMAD R164, R89, R154, RZ ;  /* 0x0000009a59a47224 */ /* 0x000fce00078e02ff */
.L_x_150:
[----:B------:R-:W-:Y:S05]  /*4190*/  BSYNC B1 ;  /* 0x0000000000017941 */ /* 0x000fea0003800000 */
.L_x_149:
[----:B------:R-:W-:Y:S01]  /*41a0*/  @!P4 IMAD R147, R147, R153, R164 ;  /* 0x000000999393c224 */ /* 0x000fe200078e02a4 */
[----:B------:R-:W-:Y:S04]  /*41b0*/  BSSY B1, `(.L_x_151) ;  /* 0x0000006000017945 */ /* 0x000fe80003800000 */
[----:B------:R0:W-:Y:S01]  /*41c0*/  @!P4 STG.E.U8 desc[UR36][R8.64+0x71], R147 ;  /* 0x000071930800c986 */ /* 0x0001e2000c101124 */
[----:B------:R-:W-:Y:S05]  /*41d0*/  @P3 BRA `(.L_x_152) ;  /* 0x00000000000c3947 */ /* 0x000fea0003800000 */
[----:B--2---:R-:W3:Y:S02]  /*41e0*/  LDG.E.U8 R155, desc[UR36][R22.64+0x78] ;  /* 0x00007824169b7981 */ /* 0x004ee4000c1e1100 */
[----:B---3--:R-:W-:-:S05]  /*41f0*/  PRMT R89, R155, 0x8880, RZ ;  /* 0x000088809b597816 */ /* 0x008fca00000000ff */
[----:B------:R-:W-:-:S07]  /*4200*/  IMAD R164, R89, R154, RZ ;  /* 0x0000009a59a47224 */ /* 0x000fce00078e02ff */
.L_x_152:
[----:B------:R-:W-:Y:S05]  /*4210*/  BSYNC B1 ;  /* 0x0000000000017941 */ /* 0x000fea0003800000 */
.L_x_151:
[----:B---3--:R-:W-:Y:S01]  /*4220*/  @!P3 IMAD R89, R148, R153, R164 ;  /* 0x000000999459b224 */ /* 0x008fe200078e02a4 */
[----:B------:R-:W-:Y:S01]  /*4230*/  BSSY B1, `(.L_x_153) ;  /* 0x0000007000017945 */ /* 0x000fe20003800000 */
[----:B----4-:R-:W-:-:S03]  /*4240*/  IMAD.X R91, RZ, RZ, R5, P5 ;  /* 0x000000ffff5b7224 */ /* 0x010fc600028e0605 */
[----:B------:R3:W-:Y:S01]  /*4250*/  @!P3 STG.E.U8 desc[UR36][R158.64+0x78], R89 ;  /* 0x000078599e00b986 */ /* 0x0007e2000c101124 */
[----:B------:R-:W-:Y:S05]  /*4260*/  @P0 BRA `(.L_x_154) ;  /* 0x00000000000c0947 */ /* 0x000fea0003800000 */
[----:B--2---:R-:W2:Y:S02]  /*4270*/  LDG.E.U8 R155, desc[UR36][R22.64+0x79] ;  /* 0x00007924169b7981 */ /* 0x004ea4000c1e1100 */
[----:B--2---:R-:W-:-:S05]  /*4280*/  PRMT R5, R155, 0x8880, RZ ;  /* 0x000088809b057816 */ /* 0x004fca00000000ff */
[----:B------:R-:W-:-:S07]  /*4290*/  IMAD R164, R5, R154, RZ ;  /* 0x0000009a05a47224 */ /* 0x000fce00078e02ff */
.L_x_154:
[----:B------:R-:W-:Y:S05]  /*42a0*/  BSYNC B1 ;  /* 0x0000000000017941 */ /* 0x000fea0003800000 */
.L_x_153:
[----:B------:R-:W-:Y:S01]  /*42b0*/  @!P0 IMAD R149, R149, R153, R164 ;  /* 0x0000009995958224 */ /* 0x000fe200078e02a4 */
[----:B------:R-:W-:Y:S01]  /*42c0*/  BSSY B1, `(.L_x_155) ;  /* 0x0000007000017945 */ /* 0x000fe20003800000 */
[----:B------:R-:W-:-:S03]  /*42d0*/  IMAD R4, R91, R156, RZ ;  /* 0x0000009c5b047224 */ /* 0x000fc600078e02ff */
[----:B------:R4:W-:Y:S01]  /*42e0*/  @!P0 STG.E.U8 desc[UR36][R158.64+0x79], R149 ;  /* 0x000079959e008986 */ /* 0x0009e2000c101124 */
[----:B------:R-:W-:Y:S05]  /*42f0*/  @P2 BRA `(.L_x_156) ;  /* 0x00000000000c2947 */ /* 0x000fea0003800000 */
[----:B--2---:R-:W2:Y:S02]  /*4300*/  LDG.E.U8 R155, desc[UR36][R162.64+0x78] ;  /* 0x00007824a29b7981 */ /* 0x004ea4000c1e1100 */
[----:B--2---:R-:W-:-:S05]  /*4310*/  PRMT R5, R155, 0x8880, RZ ;  /* 0x000088809b057816 */ /* 0x004fca00000000ff */
[----:B------:R-:W-:-:S07]  /*4320*/  IMAD R164, R5, R154, RZ ;  /* 0x0000009a05a47224 */ /* 0x000fce00078e02ff */
.L_x_156:
[----:B------:R-:W-:Y:S05]  /*4330*/  BSYNC B1 ;  /* 0x0000000000017941 */ /* 0x000fea0003800000 */
.L_x_155:
[----:B------:R-:W-:Y:S01]  /*4340*/  @!P2 IMAD R5, R150, R153, R164 ;  /* 0x000000999605a224 */ /* 0x000fe200078e02a4 */
[----:B------:R-:W-:Y:S01]  /*4350*/  BSSY B1, `(.L_x_157) ;  /* 0x0000009000017945 */ /* 0x000fe20003800000 */
[C---:B0-----:R-:W-:Y:S02]  /*4360*/  IMAD R23, R165.reuse, R157, R4 ;  /* 0x0000009da5177224 */ /* 0x041fe400078e0204 */
[CC--:B------:R-:W-:Y:S01]  /*4370*/  IMAD.WIDE.U32 R160, R165.reuse, R156.reuse, R160 ;  /* 0x0000009ca5a07225 */ /* 0x0c0fe200078e00a0 */
[----:B------:R0:W-:Y:S03]  /*4380*/  @!P2 STG.E.U8 desc[UR36][R8.64+0x78], R5 ;  /* 0x000078050800a986 */ /* 0x0001e6000c101124 */
[----:B------:R-:W-:Y:S01]  /*4390*/  IMAD.WIDE.U32 R156, R165, R156, R20 ;  /* 0x0000009ca59c7225 */ /* 0x000fe200078e0014 */
[----:B------:R-:W-:Y:S06]  /*43a0*/  @P1 BRA `(.L_x_158) ;  /* 0x00000000000c1947 */ /* 0x000fec0003800000 */
[----:B--2---:R-:W0:Y:S02]  /*43b0*/  LDG.E.U8 R155, desc[UR36][R162.64+0x79] ;  /* 0x00007924a29b7981 */ /* 0x004e24000c1e1100 */
[----:B0-----:R-:W-:-:S05]  /*43c0*/  PRMT R5, R155, 0x8880, RZ ;  /* 0x000088809b057816 */ /* 0x001fca00000000ff */
[----:B------:R-:W-:-:S07]  /*43d0*/  IMAD R164, R5, R154, RZ ;  /* 0x0000009a05a47224 */ /* 0x000fce00078e02ff */
.L_x_158:
[----:B------:R-:W-:Y:S05]  /*43e0*/  BSYNC B1 ;  /* 0x0000000000017941 */ /* 0x000fea0003800000 */
.L_x_157:
[----:B------:R-:W-:Y:S01]  /*43f0*/  @!P1 IMAD R151, R151, R153, R164 ;  /* 0x0000009997979224 */ /* 0x000fe200078e02a4 */
[----:B------:R-:W-:Y:S01]  /*4400*/  ISETP.GE.AND P2, PT, R0, 0x81, PT ;  /* 0x000000810000780c */ /* 0x000fe20003f46270 */
[----:B------:R-:W-:Y:S01]  /*4410*/  BSSY B1, `(.L_x_159) ;  /* 0x000000c000017945 */ /* 0x000fe20003800000 */
[----:B------:R-:W-:Y:S02]  /*4420*/  IADD3 R4, P5, R156, R12, RZ ;  /* 0x0000000c9c047210 */ /* 0x000fe40007fbe0ff */
[----:B------:R1:W-:Y:S01]  /*4430*/  @!P1 STG.E.U8 desc[UR36][R8.64+0x79], R151 ;  /* 0x0000799708009986 */ /* 0x0003e2000c101124 */
[----:B------:R-:W-:Y:S02]  /*4440*/  ISETP.LT.OR P1, PT, R3, 0x1, !P2 ;  /* 0x000000010300780c */ /* 0x000fe40005721670 */
[----:B0-----:R-:W-:Y:S02]  /*4450*/  IADD3.X R5, R13, R157, R23, P5, !PT ;  /* 0x0000009d0d057210 */ /* 0x001fe40002ffe417 */
[----:B------:R-:W-:-:S02]  /*4460*/  ISETP.GE.AND P0, PT, R0, 0x89, PT ;  /* 0x000000890000780c */ /* 0x000fc40003f06270 */
[----:B------:R-:W-:Y:S02]  /*4470*/  IADD3 R12, P4, P3, R14, R12, R160 ;  /* 0x0000000c0e0c7210 */ /* 0x000fe40007b9e0a0 */
[----:B------:R-:W-:-:S05]  /*4480*/  ISETP.LT.OR P5, PT, R3, 0x2, !P2 ;  /* 0x000000020300780c */ /* 0x000fca00057a1670 */
[----:B-1----:R-:W-:Y:S08]  /*4490*/  @P1 BRA `(.L_x_160) ;  /* 0x00000000000c1947 */ /* 0x002ff00003800000 */
[----:B--2---:R-:W2:Y:S02]  /*44a0*/  LDG.E.U8 R155, desc[UR36][R4.64] ;  /* 0x00000024049b7981 */ /* 0x004ea4000c1e1100 */
[----:B--2---:R-:W-:-:S05]  /*44b0*/  PRMT R9, R155, 0x8880, RZ ;  /* 0x000088809b097816 */ /* 0x004fca00000000ff */
[----:B------:R-:W-:-:S07]  /*44c0*/  IMAD R164, R9, R154, RZ ;  /* 0x0000009a09a47224 */ /* 0x000fce00078e02ff */
.L_x_160:
[----:B------:R-:W-:Y:S05]  /*44d0*/  BSYNC B1 ;  /* 0x0000000000017941 */ /* 0x000fea0003800000 */
.L_x_159:
[----:B------:R-:W-:Y:S01]  /*44e0*/  @!P1 IMAD R9, R24, R153, R164 ;  /* 0x0000009918099224 */ /* 0x000fe200078e02a4 */
[----:B------:R-:W-:Y:S01]  /*44f0*/  BSSY B1, `(.L_x_161) ;  /* 0x0000007000017945 */ /* 0x000fe20003800000 */
[----:B------:R-:W-:-:S03]  /*4500*/  IMAD.IADD R160, R23, 0x1, R161 ;  /* 0x0000000117a07824 */ /* 0x000fc600078e02a1 */
[----:B------:R0:W-:Y:S01]  /*4510*/  @!P1 STG.E.U8 desc[UR36][R6.64], R9 ;  /* 0x0000000906009986 */ /* 0x0001e2000c101124 */
[----:B------:R-:W-:Y:S05]  /*4520*/  @P5 BRA `(.L_x_162) ;  /* 0x00000000000c5947 */ /* 0x000fea0003800000 */
[----:B--2---:R-:W0:Y:S02]  /*4530*/  LDG.E.U8 R155, desc[UR36][R4.64+0x1] ;  /* 0x00000124049b7981 */ /* 0x004e24000c1e1100 */
[----:B0-----:R-:W-:-:S05]  /*4540*/  PRMT R9, R155, 0x8880, RZ ;  /* 0x000088809b097816 */ /* 0x001fca00000000ff */
[----:B------:R-:W-:-:S07]  /*4550*/  IMAD R164, R9, R154, RZ ;  /* 0x0000009a09a47224 */ /* 0x000fce00078e02ff */
.L_x_162:
[----:B------:R-:W-:Y:S05]  /*4560*/  BSYNC B1 ;  /* 0x0000000000017941 */ /* 0x000fea0003800000 */
.L_x_161:
[----:B------:R-:W-:Y:S01]  /*4570*/  ISETP.LT.OR P1, PT, R3, 0x1, !P0 ;  /* 0x000000010300780c */ /* 0x000fe20004721670 */
[----:B------:R-:W-:Y:S01]  /*4580*/  @!P5 IMAD R25, R25, R153, R164 ;  /* 0x000000991919d224 */ /* 0x000fe200078e02a4 */
[----:B------:R-:W-:Y:S01]  /*4590*/  BSSY B1, `(.L_x_163) ;  /* 0x000000a000017945 */ /* 0x000fe20003800000 */
[----:B------:R-:W-:Y:S02]  /*45a0*/  IADD3.X R13, R21, R13, R160, P4, P3 ;  /* 0x0000000d150d7210 */ /* 0x000fe400027e64a0 */
[C---:B------:R-:W-:Y:S01]  /*45b0*/  ISETP.LT.OR P4, PT, R3.reuse, 0x2, !P0 ;  /* 0x000000020300780c */ /* 0x040fe20004781670 */
[----:B------:R1:W-:Y:S01]  /*45c0*/  @!P5 STG.E.U8 desc[UR36][R6.64+0x1], R25 ;  /* 0x000001190600d986 */ /* 0x0003e2000c101124 */
[C---:B------:R-:W-:Y:S02]  /*45d0*/  ISETP.LT.OR P5, PT, R3.reuse, 0x9, !P2 ;  /* 0x000000090300780c */ /* 0x040fe400057a1670 */
[----:B------:R-:W-:-:S04]  /*45e0*/  ISETP.LT.OR P3, PT, R3, 0xa, !P2 ;  /* 0x0000000a0300780c */ /* 0x000fc80005761670 */
[----:B------:R-:W-:Y:S09]  /*45f0*/  @P1 BRA `(.L_x_164) ;  /* 0x00000000000c1947 */ /* 0x000ff20003800000 */
[----:B--2---:R-:W0:Y:S02]  /*4600*/  LDG.E.U8 R155, desc[UR36][R12.64] ;  /* 0x000000240c9b7981 */ /* 0x004e24000c1e1100 */
[----:B0-----:R-:W-:-:S05]  /*4610*/  PRMT R9, R155, 0x8880, RZ ;  /* 0x000088809b097816 */ /* 0x001fca00000000ff */
[----:B------:R-:W-:-:S07]  /*4620*/  IMAD R164, R9, R154, RZ ;  /* 0x0000009a09a47224 */ /* 0x000fce00078e02ff */
.L_x_164:
[----:B------:R-:W-:Y:S05]  /*4630*/  BSYNC B1 ;  /* 0x0000000000017941 */ /* 0x000fea0003800000 */
.L_x_163:
[----:B0-----:R-:W-:Y:S01]  /*4640*/  @!P1 IMAD R9, R26, R153, R164 ;  /* 0x000000991a099224 */ /* 0x001fe200078e02a4 */
[----:B------:R-:W-:Y:S04]  /*4650*/  BSSY B1, `(.L_x_165) ;  /* 0x0000006000017945 */ /* 0x000fe80003800000 */
[----:B------:R0:W-:Y:S01]  /*4660*/  @!P1 STG.E.U8 desc[UR36][R10.64], R9 ;  /* 0x000000090a009986 */ /* 0x0001e2000c101124 */
[----:B------:R-:W-:Y:S05]  /*4670*/  @P4 BRA `(.L_x_166) ;  /* 0x00000000000c4947 */ /* 0x000fea0003800000 */
[----:B--2---:R-:W0:Y:S02]  /*4680*/  LDG.E.U8 R155, desc[UR36][R12.64+0x1] ;  /* 0x000001240c9b7981 */ /* 0x004e24000c1e1100 */
[----:B0-----:R-:W-:-:S05]  /*4690*/  PRMT R9, R155, 0x8880, RZ ;  /* 0x000088809b097816 */ /* 0x001fca00000000ff */
[----:B------:R-:W-:-:S07]  /*46a0*/  IMAD R164, R9, R154, RZ ;  /* 0x0000009a09a47224 */ /* 0x000fce00078e02ff */
.L_x_166:
[----:B------:R-:W-:Y:S05]  /*46b0*/  BSYNC B1 ;  /* 0x0000000000017941 */ /* 0x000fea0003800000 */
.L_x_165:
[----:B------:R-:W-:Y:S01]  /*46c0*/  @!P4 IMAD R27, R27, R153, R164 ;  /* 0x000000991b1bc224 */ /* 0x000fe200078e02a4 */
[----:B------:R-:W-:Y:S04]  /*46d0*/  BSSY B1, `(.L_x_167) ;  /* 0x0000006000017945 */ /* 0x000fe80003800000 */
[----:B------:R0:W-:Y:S01]  /*46e0*/  @!P4 STG.E.U8 desc[UR36][R10.64+0x1], R27 ;  /* 0x0000011b0a00c986 */ /* 0x0001e2000c101124 */
[----:B------:R-:W-:Y:S05]  /*46f0*/  @P5 BRA `(.L_x_168) ;  /* 0x00000000000c5947 */ /* 0x000fea0003800000 */
[----:B--2---:R-:W0:Y:S02]  /*4700*/  LDG.E.U8 R155, desc[UR36][R4.64+0x8] ;  /* 0x00000824049b7981 */ /* 0x004e24000c1e1100 */
[----:B0-----:R-:W-:-:S05]  /*4710*/  PRMT R9, R155, 0x8880, RZ ;  /* 0x000088809b097816 */ /* 0x001fca00000000ff */
[----:B------:R-:W-:-:S07]  /*4720*/  IMAD R164, R9, R154, RZ ;  /* 0x0000009a09a47224 */ /* 0x000fce00078e02ff */
.L_x_168:
[----:B------:R-:W-:Y:S05]  /*4730*/  BSYNC B1 ;  /* 0x0000000000017941 */ /* 0x000fea0003800000 */
.L_x_167:
[----:B0-----:R-:W-:Y:S01]  /*4740*/  @!P5 IMAD R9, R28, R153, R164 ;  /* 0x000000991c09d224 */ /* 0x001fe200078e02a4 */
[----:B------:R-:W-:Y:S04]  /*4750*/  BSSY B1, `(.L_x_169) ;  /* 0x0000006000017945 */ /* 0x000fe80003800000 */
[----:B------:R0:W-:Y:S01]  /*4760*/  @!P5 STG.E.U8 desc[UR36][R6.64+0x8], R9 ;  /* 0x000008090600d986 */ /* 0x0001e2000c101124 */
[----:B------:R-:W-:Y:S05]  /*4770*/  @P3 BRA `(.L_x_170) ;  /* 0x00000000000c3947 */ /* 0x000fea0003800000 */
[----:B--2---:R-:W0:Y:S02]  /*4780*/  LDG.E.U8 R155, desc[UR36][R4.64+0x9] ;  /* 0x00000924049b7981 */ /* 0x004e24000c1e1100 */
[----:B0-----:R-:W-:-:S05]  /*4790*/  PRMT R9, R155, 0x8880, RZ ;  /* 0x000088809b097816 */ /* 0x001fca00000000ff */
[----:B------:R-:W-:-:S07]  /*47a0*/  IMAD R164, R9, R154, RZ ;  /* 0x0000009a09a47224 */ /* 0x000fce00078e02ff */
.L_x_170:
[----:B------:R-:W-:Y:S05]  /*47b0*/  BSYNC B1 ;  /* 0x0000000000017941 */ /* 0x000fea0003800000 */
.L_x_169:
[----:B------:R-:W-:Y:S01]  /*47c0*/  ISETP.LT.OR P5, PT, R3, 0x9, !P0 ;  /* 0x000000090300780c */ /* 0x000fe200047a1670 */
[----:B------:R-:W-:Y:S01]  /*47d0*/  @!P3 IMAD R29, R29, R153, R164 ;  /* 0x000000991d1db224 */ /* 0x000fe200078e02a4 */
[----:B------:R-:W-:Y:S01]  /*47e0*/  BSSY B1, `(.L_x_171) ;  /* 0x0000009000017945 */ /* 0x000fe20003800000 */
[C---:B------:R-:W-:Y:S02]  /*47f0*/  ISETP.LT.OR P4, PT, R3.reuse, 0xa, !P0 ;  /* 0x0000000a0300780c */ /* 0x040fe40004781670 */
[C---:B------:R-:W-:Y:S01]  /*4800*/  ISETP.LT.OR P1, PT, R3.reuse, 0x12, !P2 ;  /* 0x000000120300780c */ /* 0x040fe20005721670 */
[----:B------:R0:W-:Y:S01]  /*4810*/  @!P3 STG.E.U8 desc[UR36][R6.64+0x9], R29 ;  /* 0x0000091d0600b986 */ /* 0x0001e2000c101124 */
[----:B------:R-:W-:-:S06]  /*4820*/  ISETP.LT.OR P3, PT, R3, 0x11, !P2 ;  /* 0x000000110300780c */ /* 0x000fcc0005761670 */
[----:B------:R-:W-:Y:S07]  /*4830*/  @P5 BRA `(.L_x_172) ;  /* 0x00000000000c5947 */ /* 0x000fee0003800000 */
[----:B--2---:R-:W0:Y:S02]  /*4840*/  LDG.E.U8 R155, desc[UR36][R12.64+0x8] ;  /* 0x000008240c9b7981 */ /* 0x004e24000c1e1100 */
[----:B0-----:R-:W-:-:S05]  /*4850*/  PRMT R9, R155, 0x8880, RZ ;  /* 0x000088809b097816 */ /* 0x001fca00000000ff */
[----:B------:R-:W-:-:S07]  /*4860*/  IMAD R164, R9, R154, RZ ;  /* 0x0000009a09a47224 */ /* 0x000fce00078e02ff */
.L_x_172:
[----:B------:R-:W-:Y:S05]  /*4870*/  BSYNC B1 ;  /* 0x0000000000017941 */ /* 0x000fea0003800000 */
.L_x_171:
[----:B0-----:R-:W-:Y:S01]  /*4880*/  @!P5 IMAD R9, R30, R153, R164 ;  /* 0x000000991e09d224 */ /* 0x001fe200078e02a4 */
[----:B------:R-:W-:Y:S04]  /*4890*/  BSSY B1, `(.L_x_173) ;  /* 0x0000006000017945 */ /* 0x000fe80003800000 */
[----:B------:R0:W-:Y:S01]  /*48a0*/  @!P5 STG.E.U8 desc[UR36][R10.64+0x8], R9 ;  /* 0x000008090a00d986 */ /* 0x0001e2000c101124 */
[----:B------:R-:W-:Y:S05]  /*48b0*/  @P4 BRA `(.L_x_174) ;  /* 0x00000000000c4947 */ /* 0x000fea0003800000 */
[----:B--2---:R-:W0:Y:S02]  /*48c0*/  LDG.E.U8 R155, desc[UR36][R12.64+0x9] ;  /* 0x000009240c9b7981 */ /* 0x004e24000c1e1100 */
[----:B0-----:R-:W-:-:S05]  /*48d0*/  PRMT R9, R155, 0x8880, RZ ;  /* 0x000088809b097816 */ /* 0x001fca00000000ff */
[----:B------:R-:W-:-:S07]  /*48e0*/  IMAD R164, R9, R154, RZ ;  /* 0x0000009a09a47224 */ /* 0x000fce00078e02ff */
.L_x_174:
[----:B------:R-:W-:Y:S05]  /*48f0*/  BSYNC B1 ;  /* 0x0000000000017941 */ /* 0x000fea0003800000 */
.L_x_173:
[----:B------:R-:W-:Y:S01]  /*4900*/  @!P4 IMAD R31, R31, R153, R164 ;  /* 0x000000991f1fc224 */ /* 0x000fe200078e02a4 */
[----:B------:R-:W-:Y:S04]  /*4910*/  BSSY B1, `(.L_x_175) ;  /* 0x0000006000017945 */ /* 0x000fe80003800000 */
[----:B------:R0:W-:Y:S01]  /*4920*/  @!P4 STG.E.U8 desc[UR36][R10.64+0x9], R31 ;  /* 0x0000091f0a00c986 */ /* 0x0001e2000c101124 */
[----:B------:R-:W-:Y:S05]  /*4930*/  @P3 BRA `(.L_x_176) ;  /* 0x00000000000c3947 */ /* 0x000fea0003800000 */
[----:B--2---:R-:W0:Y:S02]  /*4940*/  LDG.E.U8 R155, desc[UR36][R4.64+0x10] ;  /* 0x00001024049b7981 */ /* 0x004e24000c1e1100 */
[----:B0-----:R-:W-:-:S05]  /*4950*/  PRMT R9, R155, 0x8880, RZ ;  /* 0x000088809b097816 */ /* 0x001fca00000000ff */
[----:B------:R-:W-:-:S07]  /*4960*/  IMAD R164, R9, R154, RZ ;  /* 0x0000009a09a47224 */ /* 0x000fce00078e02ff */
.L_x_176:
[----:B------:R-:W-:Y:S05]  /*4970*/  BSYNC B1 ;  /* 0x0000000000017941 */ /* 0x000fea0003800000 */
.L_x_175:
[----:B0-----:R-:W-:Y:S01]  /*4980*/  @!P3 IMAD R9, R32, R153, R164 ;  /* 0x000000992009b224 */ /* 0x001fe200078e02a4 */
[----:B------:R-:W-:Y:S04]  /*4990*/  BSSY B1, `(.L_x_177) ;  /* 0x0000006000017945 */ /* 0x000fe80003800000 */
[----:B------:R0:W-:Y:S01]  /*49a0*/  @!P3 STG.E.U8 desc[UR36][R6.64+0x10], R9 ;  /* 0x000010090600b986 */ /* 0x0001e2000c101124 */
[----:B------:R-:W-:Y:S05]  /*49b0*/  @P1 BRA `(.L_x_178) ;  /* 0x00000000000c1947 */ /* 0x000fea0003800000 */
[----:B--2---:R-:W0:Y:S02]  /*49c0*/  LDG.E.U8 R155, desc[UR36][R4.64+0x11] ;  /* 0x00001124049b7981 */ /* 0x004e24000c1e1100 */
[----:B0-----:R-:W-:-:S05]  /*49d0*/  PRMT R9, R155, 0x8880, RZ ;  /* 0x000088809b097816 */ /* 0x001fca00000000ff */
[----:B------:R-:W-:-:S07]  /*49e0*/  IMAD R164, R9, R154, RZ ;  /* 0x0000009a09a47224 */ /* 0x000fce00078e02ff */
.L_x_178:
[----:B------:R-:W-:Y:S05]  /*49f0*/  BSYNC B1 ;  /* 0x0000000000017941 */ /* 0x000fea0003800000 */
.L_x_177:
        /* <DEDUP_REMOVED lines=11> */
.L_x_180:
[----:B------:R-:W-:Y:S05]  /*4ab0*/  BSYNC B1 ;  /* 0x0000000000017941 */ /* 0x000fea0003800000 */
.L_x_179:
[----:B0-----:R-:W-:Y:S01]  /*4ac0*/  @!P4 IMAD R9, R34, R153, R164 ;  /* 0x000000992209c224 */ /* 0x001fe200078e02a4 */
[----:B------:R-:W-:Y:S04]  /*4ad0*/  BSSY B1, `(.L_x_181) ;  /* 0x0000006000017945 */ /* 0x000fe80003800000 */
[----:B------:R0:W-:Y:S01]  /*4ae0*/  @!P4 STG.E.U8 desc[UR36][R10.64+0x10], R9 ;  /* 0x000010090a00c986 */ /* 0x0001e2000c101124 */
[----:B------:R-:W-:Y:S05]  /*4af0*/  @P3 BRA `(.L_x_182) ;  /* 0x00000000000c3947 */ /* 0x000fea0003800000 */
[----:B--2---:R-:W0:Y:S02]  /*4b00*/  LDG.E.U8 R155, desc[UR36][R12.64+0x11] ;  /* 0x000011240c9b7981 */ /* 0x004e24000c1e1100 */
[----:B0-----:R-:W-:-:S05]  /*4b10*/  PRMT R9, R155, 0x8880, RZ ;  /* 0x000088809b097816 */ /* 0x001fca00000000ff */
[----:B------:R-:W-:-:S07]  /*4b20*/  IMAD R164, R9, R154, RZ ;  /* 0x0000009a09a47224 */ /* 0x000fce00078e02ff */
.L_x_182:
[----:B------:R-:W-:Y:S05]  /*4b30*/  BSYNC B1 ;  /* 0x0000000000017941 */ /* 0x000fea0003800000 */
.L_x_181:
[----:B------:R-:W-:Y:S01]  /*4b40*/  @!P3 IMAD R35, R35, R153, R164 ;  /* 0x000000992323b224 */ /* 0x000fe200078e02a4 */
[----:B------:R-:W-:Y:S04]  /*4b50*/  BSSY B1, `(.L_x_183) ;  /* 0x0000006000017945 */ /* 0x000fe80003800000 */
[----:B------:R0:W-:Y:S01]  /*4b60*/  @!P3 STG.E.U8 desc[UR36][R10.64+0x11], R35 ;  /* 0x000011230a00b986 */ /* 0x0001e2000c101124 */
[----:B------:R-:W-:Y:S05]  /*4b70*/  @P5 BRA `(.L_x_184) ;  /* 0x00000000000c5947 */ /* 0x000fea0003800000 */
[----:B--2---:R-:W0:Y:S02]  /*4b80*/  LDG.E.U8 R155, desc[UR36][R4.64+0x18] ;  /* 0x00001824049b7981 */ /* 0x004e24000c1e1100 */
[----:B0-----:R-:W-:-:S05]  /*4b90*/  PRMT R9, R155, 0x8880, RZ ;  /* 0x000088809b097816 */ /* 0x001fca00000000ff */
[----:B------:R-:W-:-:S07]  /*4ba0*/  IMAD R164, R9, R154, RZ ;  /* 0x0000009a09a47224 */ /* 0x000fce00078e02ff */
.L_x_184:
[----:B------:R-:W-:Y:S05]  /*4bb0*/  BSYNC B1 ;  /* 0x0000000000017941 */ /* 0x000fea0003800000 */
.L_x_183:
[----:B0-----:R-:W-:Y:S01]  /*4bc0*/  @!P5 IMAD R9, R36, R153, R164 ;  /* 0x000000992409d224 */ /* 0x001fe200078e02a4 */
[----:B------:R-:W-:Y:S04]  /*4bd0*/  BSSY B1, `(.L_x_185) ;  /* 0x0000006000017945 */ /* 0x000fe80003800000 */
[----:B------:R0:W-:Y:S01]  /*4be0*/  @!P5 STG.E.U8 desc[UR36][R6.64+0x18], R9 ;  /* 0x000018090600d986 */ /* 0x0001e2000c101124 */
[----:B------:R-:W-:Y:S05]  /*4bf0*/  @P1 BRA `(.L_x_186) ;  /* 0x00000000000c1947 */ /* 0x000fea0003800000 */
[----:B--2---:R-:W0:Y:S02]  /*4c00*/  LDG.E.U8 R155, desc[UR36][R4.64+0x19] ;  /* 0x00001924049b7981 */ /* 0x004e24000c1e1100 */
[----:B0-----:R-:W-:-:S05]  /*4c10*/  PRMT R9, R155, 0x8880, RZ ;  /* 0x000088809b097816 */ /* 0x001fca00000000ff */
[----:B------:R-:W-:-:S07]  /*4c20*/  IMAD R164, R9, R154, RZ ;  /* 0x0000009a09a47224 */ /* 0x000fce00078e02ff */
.L_x_186:
[----:B------:R-:W-:Y:S05]  /*4c30*/  BSYNC B1 ;  /* 0x0000000000017941 */ /* 0x000fea0003800000 */
.L_x_185:
        /* <DEDUP_REMOVED lines=11> */
.L_x_188:
[----:B------:R-:W-:Y:S05]  /*4cf0*/  BSYNC B1 ;  /* 0x0000000000017941 */ /* 0x000fea0003800000 */
.L_x_187:
[----:B0-----:R-:W-:Y:S01]  /*4d00*/  @!P4 IMAD R9, R38, R153, R164 ;  /* 0x000000992609c224 */ /* 0x001fe200078e02a4 */
[----:B------:R-:W-:Y:S04]  /*4d10*/  BSSY B1, `(.L_x_189) ;  /* 0x0000006000017945 */ /* 0x000fe80003800000 */
[----:B------:R0:W-:Y:S01]  /*4d20*/  @!P4 STG.E.U8 desc[UR36][R10.64+0x18], R9 ;  /* 0x000018090a00c986 */ /* 0x0001e2000c101124 */
[----:B------:R-:W-:Y:S05]  /*4d30*/  @P3 BRA `(.L_x_190) ;  /* 0x00000000000c3947 */ /* 0x000fea0003800000 */
[----:B--2---:R-:W0:Y:S02]  /*4d40*/  LDG.E.U8 R155, desc[UR36][R12.64+0x19] ;  /* 0x000019240c9b7981 */ /* 0x004e24000c1e1100 */
[----:B0-----:R-:W-:-:S05]  /*4d50*/  PRMT R9, R155, 0x8880, RZ ;  /* 0x000088809b097816 */ /* 0x001fca00000000ff */
[----:B------:R-:W-:-:S07]  /*4d60*/  IMAD R164, R9, R154, RZ ;  /* 0x0000009a09a47224 */ /* 0x000fce00078e02ff */
.L_x_190:
[----:B------:R-:W-:Y:S05]  /*4d70*/  BSYNC B1 ;  /* 0x0000000000017941 */ /* 0x000fea0003800000 */
.L_x_189:
[----:B------:R-:W-:Y:S01]  /*4d80*/  @!P3 IMAD R39, R39, R153, R164 ;  /* 0x000000992727b224 */ /* 0x000fe200078e02a4 */
[----:B------:R-:W-:Y:S04]  /*4d90*/  BSSY B1, `(.L_x_191) ;  /* 0x0000006000017945 */ /* 0x000fe80003800000 */
[----:B------:R0:W-:Y:S01]  /*4da0*/  @!P3 STG.E.U8 desc[UR36][R10.64+0x19], R39 ;  /* 0x000019270a00b986 */ /* 0x0001e2000c101124 */
[----:B------:R-:W-:Y:S05]  /*4db0*/  @P5 BRA `(.L_x_192) ;  /* 0x00000000000c5947 */ /* 0x000fea0003800000 */
[----:B--2---:R-:W0:Y:S02]  /*4dc0*/  LDG.E.U8 R155, desc[UR36][R4.64+0x20] ;  /* 0x00002024049b7981 */ /* 0x004e24000c1e1100 */
[----:B0-----:R-:W-:-:S05]  /*4dd0*/  PRMT R9, R155, 0x8880, RZ ;  /* 0x000088809b097816 */ /* 0x001fca00000000ff */
[----:B------:R-:W-:-:S07]  /*4de0*/  IMAD R164, R9, R154, RZ ;  /* 0x0000009a09a47224 */ /* 0x000fce00078e02ff */
.L_x_192:
[----:B------:R-:W-:Y:S05]  /*4df0*/  BSYNC B1 ;  /* 0x0000000000017941 */ /* 0x000fea0003800000 */
.L_x_191:
[----:B0-----:R-:W-:Y:S01]  /*4e00*/  @!P5 IMAD R9, R40, R153, R164 ;  /* 0x000000992809d224 */ /* 0x001fe200078e02a4 */
[----:B------:R-:W-:Y:S04]  /*4e10*/  BSSY B1, `(.L_x_193) ;  /* 0x0000006000017945 */ /* 0x000fe80003800000 */
[----:B------:R0:W-:Y:S01]  /*4e20*/  @!P5 STG.E.U8 desc[UR36][R6.64+0x20], R9 ;  /* 0x000020090600d986 */ /* 0x0001e2000c101124 */
[----:B------:R-:W-:Y:S05]  /*4e30*/  @P1 BRA `(.L_x_194) ;  /* 0x00000000000c1947 */ /* 0x000fea0003800000 */
[----:B--2---:R-:W0:Y:S02]  /*4e40*/  LDG.E.U8 R155, desc[UR36][R4.64+0x21] ;  /* 0x00002124049b7981 */ /* 0x004e24000c1e1100 */
[----:B0-----:R-:W-:-:S05]  /*4e50*/  PRMT R9, R155, 0x8880, RZ ;  /* 0x000088809b097816 */ /* 0x001fca00000000ff */
[----:B------:R-:W-:-:S07]  /*4e60*/  IMAD R164, R9, R154, RZ ;  /* 0x0000009a09a47224 */ /* 0x000fce00078e02ff */
.L_x_194:
[----:B------:R-:W-:Y:S05]  /*4e70*/  BSYNC B1 ;  /* 0x0000000000017941 */ /* 0x000fea0003800000 */
.L_x_193:
        /* <DEDUP_REMOVED lines=11> */
.L_x_196:
[----:B------:R-:W-:Y:S05]  /*4f30*/  BSYNC B1 ;  /* 0x0000000000017941 */ /* 0x000fea0003800000 */
.L_x_195:
[----:B0-----:R-:W-:Y:S01]  /*4f40*/  @!P4 IMAD R9, R42, R153, R164 ;  /* 0x000000992a09c224 */ /* 0x001fe200078e02a4 */
[----:B------:R-:W-:Y:S04]  /*4f50*/  BSSY B1, `(.L_x_197) ;  /* 0x0000006000017945 */ /* 0x000fe80003800000 */
[----:B------:R0:W-:Y:S01]  /*4f60*/  @!P4 STG.E.U8 desc[UR36][R10.64+0x20], R9 ;  /* 0x000020090a00c986 */ /* 0x0001e2000c101124 */
[----:B------:R-:W-:Y:S05]  /*4f70*/  @P3 BRA `(.L_x_198) ;  /* 0x00000000000c3947 */ /* 0x000fea0003800000 */
[----:B--2---:R-:W0:Y:S02]  /*4f80*/  LDG.E.U8 R155, desc[UR36][R12.64+0x21] ;  /* 0x000021240c9b7981 */ /* 0x004e24000c1e1100 */
[----:B0-----:R-:W-:-:S05]  /*4f90*/  PRMT R9, R155, 0x8880, RZ ;  /* 0x000088809b097816 */ /* 0x001fca00000000ff */
[----:B------:R-:W-:-:S07]  /*4fa0*/  IMAD R164, R9, R154, RZ ;  /* 0x0000009a09a47224 */ /* 0x000fce00078e02ff */
.L_x_198:
[----:B------:R-:W-:Y:S05]  /*4fb0*/  BSYNC B1 ;  /* 0x0000000000017941 */ /* 0x000fea0003800000 */
.L_x_197:
[----:B------:R-:W-:Y:S01]  /*4fc0*/  @!P3 IMAD R43, R43, R153, R164 ;  /* 0x000000992b2bb224 */ /* 0x000fe200078e02a4 */
[----:B------:R-:W-:Y:S04]  /*4fd0*/  BSSY B1, `(.L_x_199) ;  /* 0x0000006000017945 */ /* 0x000fe80003800000 */
[----:B------:R0:W-:Y:S01]  /*4fe0*/  @!P3 STG.E.U8 desc[UR36][R10.64+0x21], R43 ;  /* 0x0000212b0a00b986 */ /* 0x0001e2000c101124 */
[----:B------:R-:W-:Y:S05]  /*4ff0*/  @P5 BRA `(.L_x_200) ;  /* 0x00000000000c5947 */ /* 0x000fea0003800000 */
[----:B--2---:R-:W0:Y:S02]  /*5000*/  LDG.E.U8 R155, desc[UR36][R4.64+0x28] ;  /* 0x00002824049b7981 */ /* 0x004e24000c1e1100 */
[----:B0-----:R-:W-:-:S05]  /*5010*/  PRMT R9, R155, 0x8880, RZ ;  /* 0x000088809b097816 */ /* 0x001fca00000000ff */
[----:B------:R-:W-:-:S07]  /*5020*/  IMAD R164, R9, R154, RZ ;  /* 0x0000009a09a47224 */ /* 0x000fce00078e02ff */
.L_x_200:
[----:B------:R-:W-:Y:S05]  /*5030*/  BSYNC B1 ;  /* 0x0000000000017941 */ /* 0x000fea0003800000 */
.L_x_199:
[----:B0-----:R-:W-:Y:S01]  /*5040*/  @!P5 IMAD R9, R44, R153, R164 ;  /* 0x000000992c09d224 */ /* 0x001fe200078e02a4 */
[----:B------:R-:W-:Y:S04]  /*5050*/  BSSY B1, `(.L_x_201) ;  /* 0x0000006000017945 */ /* 0x000fe80003800000 */
[----:B------:R0:W-:Y:S01]  /*5060*/  @!P5 STG.E.U8 desc[UR36][R6.64+0x28], R9 ;  /* 0x000028090600d986 */ /* 0x0001e2000c101124 */
[----:B------:R-:W-:Y:S05]  /*5070*/  @P1 BRA `(.L_x_202) ;  /* 0x00000000000c1947 */ /* 0x000fea0003800000 */
[----:B--2---:R-:W0:Y:S02]  /*5080*/  LDG.E.U8 R155, desc[UR36][R4.64+0x29] ;  /* 0x00002924049b7981 */ /* 0x004e24000c1e1100 */
[----:B0-----:R-:W-:-:S05]  /*5090*/  PRMT R9, R155, 0x8880, RZ ;  /* 0x000088809b097816 */ /* 0x001fca00000000ff */
[----:B------:R-:W-:-:S07]  /*50a0*/  IMAD R164, R9, R154, RZ ;  /* 0x0000009a09a47224 */ /* 0x000fce00078e02ff */
.L_x_202:
[----:B------:R-:W-:Y:S05]  /*50b0*/  BSYNC B1 ;  /* 0x0000000000017941 */ /* 0x000fea0003800000 */
.L_x_201:
        /* <DEDUP_REMOVED lines=11> */
.L_x_204:
[----:B------:R-:W-:Y:S05]  /*5170*/  BSYNC B1 ;  /* 0x0000000000017941 */ /* 0x000fea0003800000 */
.L_x_203:
[----:B0-----:R-:W-:Y:S01]  /*5180*/  @!P4 IMAD R9, R46, R153, R164 ;  /* 0x000000992e09c224 */ /* 0x001fe200078e02a4 */
[----:B------:R-:W-:Y:S04]  /*5190*/  BSSY B1, `(.L_x_205) ;  /* 0x0000006000017945 */ /* 0x000fe80003800000 */
[----:B------:R0:W-:Y:S01]  /*51a0*/  @!P4 STG.E.U8 desc[UR36][R10.64+0x28], R9 ;  /* 0x000028090a00c986 */ /* 0x0001e2000c101124 */
[----:B------:R-:W-:Y:S05]  /*51b0*/  @P3 BRA `(.L_x_206) ;  /* 0x00000000000c3947 */ /* 0x000fea0003800000 */
[----:B--2---:R-:W0:Y:S02]  /*51c0*/  LDG.E.U8 R155, desc[UR36][R12.64+0x29] ;  /* 0x000029240c9b7981 */ /* 0x004e24000c1e1100 */
[----:B0-----:R-:W-:-:S05]  /*51d0*/  PRMT R9, R155, 0x8880, RZ ;  /* 0x000088809b097816 */ /* 0x001fca00000000ff */
[----:B------:R-:W-:-:S07]  /*51e0*/  IMAD R164, R9, R154, RZ ;  /* 0x0000009a09a47224 */ /* 0x000fce00078e02ff */
.L_x_206:
[----:B------:R-:W-:Y:S05]  /*51f0*/  BSYNC B1 ;  /* 0x0000000000017941 */ /* 0x000fea0003800000 */
.L_x_205:
[----:B------:R-:W-:Y:S01]  /*5200*/  @!P3 IMAD R47, R47, R153, R164 ;  /* 0x000000992f2fb224 */ /* 0x000fe200078e02a4 */
[----:B------:R-:W-:Y:S04]  /*5210*/  BSSY B1, `(.L_x_207) ;  /* 0x0000006000017945 */ /* 0x000fe80003800000 */
[----:B------:R0:W-:Y:S01]  /*5220*/  @!P3 STG.E.U8 desc[UR36][R10.64+0x29], R47 ;  /* 0x0000292f0a00b986 */ /* 0x0001e2000c101124 */
[----:B------:R-:W-:Y:S05]  /*5230*/  @P5 BRA `(.L_x_208) ;  /* 0x00000000000c5947 */ /* 0x000fea0003800000 */
[----:B--2---:R-:W0:Y:S02]  /*5240*/  LDG.E.U8 R155, desc[UR36][R4.64+0x30] ;  /* 0x00003024049b7981 */ /* 0x004e24000c1e1100 */
[----:B0-----:R-:W-:-:S05]  /*5250*/  PRMT R9, R155, 0x8880, RZ ;  /* 0x000088809b097816 */ /* 0x001fca00000000ff */
[----:B------:R-:W-:-:S07]  /*5260*/  IMAD R164, R9, R154, RZ ;  /* 0x0000009a09a47224 */ /* 0x000fce00078e02ff */
.L_x_208:
[----:B------:R-:W-:Y:S05]  /*5270*/  BSYNC B1 ;  /* 0x0000000000017941 */ /* 0x000fea0003800000 */
.L_x_207:
[----:B0-----:R-:W-:Y:S01]  /*5280*/  @!P5 IMAD R9, R48, R153, R164 ;  /* 0x000000993009d224 */ /* 0x001fe200078e02a4 */
[----:B------:R-:W-:Y:S04]  /*5290*/  BSSY B1, `(.L_x_209) ;  /* 0x0000006000017945 */ /* 0x000fe80003800000 */
[----:B------:R0:W-:Y:S01]  /*52a0*/  @!P5 STG.E.U8 desc[UR36][R6.64+0x30], R9 ;  /* 0x000030090600d986 */ /* 0x0001e2000c101124 */
[----:B------:R-:W-:Y:S05]  /*52b0*/  @P1 BRA `(.L_x_210) ;  /* 0x00000000000c1947 */ /* 0x000fea0003800000 */
[----:B--2---:R-:W0:Y:S02]  /*52c0*/  LDG.E.U8 R155, desc[UR36][R4.64+0x31] ;  /* 0x00003124049b7981 */ /* 0x004e24000c1e1100 */
[----:B0-----:R-:W-:-:S05]  /*52d0*/  PRMT R9, R155, 0x8880, RZ ;  /* 0x000088809b097816 */ /* 0x001fca00000000ff */
[----:B------:R-:W-:-:S07]  /*52e0*/  IMAD R164, R9, R154, RZ ;  /* 0x0000009a09a47224 */ /* 0x000fce00078e02ff */
.L_x_210:
[----:B------:R-:W-:Y:S05]  /*52f0*/  BSYNC B1 ;  /* 0x0000000000017941 */ /* 0x000fea0003800000 */
.L_x_209:
        /* <DEDUP_REMOVED lines=11> */
.L_x_212:
[----:B------:R-:W-:Y:S05]  /*53b0*/  BSYNC B1 ;  /* 0x0000000000017941 */ /* 0x000fea0003800000 */
.L_x_211:
[----:B0-----:R-:W-:Y:S01]  /*53c0*/  @!P4 IMAD R9, R50, R153, R164 ;  /* 0x000000993209c224 */ /* 0x001fe200078e02a4 */
[----:B------:R-:W-:Y:S04]  /*53d0*/  BSSY B1, `(.L_x_213) ;  /* 0x0000006000017945 */ /* 0x000fe80003800000 */
[----:B------:R0:W-:Y:S01]  /*53e0*/  @!P4 STG.E.U8 desc[UR36][R10.64+0x30], R9 ;  /* 0x000030090a00c986 */ /* 0x0001e2000c101124 */
[----:B------:R-:W-:Y:S05]  /*53f0*/  @P3 BRA `(.L_x_214) ;  /* 0x00000000000c3947 */ /* 0x000fea0003800000 */
[----:B--2---:R-:W0:Y:S02]  /*5400*/  LDG.E.U8 R155, desc[UR36][R12.64+0x31] ;  /* 0x000031240c9b7981 */ /* 0x004e24000c1e1100 */
[----:B0-----:R-:W-:-:S05]  /*5410*/  PRMT R9, R155, 0x8880, RZ ;  /* 0x000088809b097816 */ /* 0x001fca00000000ff */
[----:B------:R-:W-:-:S07]  /*5420*/  IMAD R164, R9, R154, RZ ;  /* 0x0000009a09a47224 */ /* 0x000fce00078e02ff */
.L_x_214:
[----:B------:R-:W-:Y:S05]  /*5430*/  BSYNC B1 ;  /* 0x0000000000017941 */ /* 0x000fea0003800000 */
.L_x_213:
[----:B------:R-:W-:Y:S01]  /*5440*/  @!P3 IMAD R51, R51, R153, R164 ;  /* 0x000000993333b224 */ /* 0x000fe200078e02a4 */
[----:B------:R-:W-:Y:S04]  /*5450*/  BSSY B1, `(.L_x_215) ;  /* 0x0000006000017945 */ /* 0x000fe80003800000 */
[----:B------:R0:W-:Y:S01]  /*5460*/  @!P3 STG.E.U8 desc[UR36][R10.64+0x31], R51 ;  /* 0x000031330a00b986 */ /* 0x0001e2000c101124 */
[----:B------:R-:W-:Y:S05]  /*5470*/  @P5 BRA `(.L_x_216) ;  /* 0x00000000000c5947 */ /* 0x000fea0003800000 */
[----:B--2---:R-:W0:Y:S02]  /*5480*/  LDG.E.U8 R155, desc[UR36][R4.64+0x38] ;  /* 0x00003824049b7981 */ /* 0x004e24000c1e1100 */
[----:B0-----:R-:W-:-:S05]  /*5490*/  PRMT R9, R155, 0x8880, RZ ;  /* 0x000088809b097816 */ /* 0x001fca00000000ff */
[----:B------:R-:W-:-:S07]  /*54a0*/  IMAD R164, R9, R154, RZ ;  /* 0x0000009a09a47224 */ /* 0x000fce00078e02ff */
.L_x_216:
[----:B------:R-:W-:Y:S05]  /*54b0*/  BSYNC B1 ;  /* 0x0000000000017941 */ /* 0x000fea0003800000 */
.L_x_215:
[----:B0-----:R-:W-:Y:S01]  /*54c0*/  @!P5 IMAD R9, R52, R153, R164 ;  /* 0x000000993409d224 */ /* 0x001fe200078e02a4 */
[----:B------:R-:W-:Y:S04]  /*54d0*/  BSSY B1, `(.L_x_217) ;  /* 0x0000006000017945 */ /* 0x000fe80003800000 */
[----:B------:R0:W-:Y:S01]  /*54e0*/  @!P5 STG.E.U8 desc[UR36][R6.64+0x38], R9 ;  /* 0x000038090600d986 */ /* 0x0001e2000c101124 */
[----:B------:R-:W-:Y:S05]  /*54f0*/  @P1 BRA `(.L_x_218) ;  /* 0x00000000000c1947 */ /* 0x000fea0003800000 */
[----:B--2---:R-:W0:Y:S02]  /*5500*/  LDG.E.U8 R155, desc[UR36][R4.64+0x39] ;  /* 0x00003924049b7981 */ /* 0x004e24000c1e1100 */
[----:B0-----:R-:W-:-:S05]  /*5510*/  PRMT R9, R155, 0x8880, RZ ;  /* 0x000088809b097816 */ /* 0x001fca00000000ff */
[----:B------:R-:W-:-:S07]  /*5520*/  IMAD R164, R9, R154, RZ ;  /* 0x0000009a09a47224 */ /* 0x000fce00078e02ff */
.L_x_218:
[----:B------:R-:W-:Y:S05]  /*5530*/  BSYNC B1 ;  /* 0x0000000000017941 */ /* 0x000fea0003800000 */
.L_x_217:
        /* <DEDUP_REMOVED lines=11> */
.L_x_220:
[----:B------:R-:W-:Y:S05]  /*55f0*/  BSYNC B1 ;  /* 0x0000000000017941 */ /* 0x000fea0003800000 */
.L_x_219:
[----:B0-----:R-:W-:Y:S01]  /*5600*/  @!P4 IMAD R9, R54, R153, R164 ;  /* 0x000000993609c224 */ /* 0x001fe200078e02a4 */
[----:B------:R-:W-:Y:S04]  /*5610*/  BSSY B1, `(.L_x_221) ;  /* 0x0000006000017945 */ /* 0x000fe80003800000 */
[----:B------:R0:W-:Y:S01]  /*5620*/  @!P4 STG.E.U8 desc[UR36][R10.64+0x38], R9 ;  /* 0x000038090a00c986 */ /* 0x0001e2000c101124 */
[----:B------:R-:W-:Y:S05]  /*5630*/  @P3 BRA `(.L_x_222) ;  /* 0x00000000000c3947 */ /* 0x000fea0003800000 */
[----:B--2---:R-:W0:Y:S02]  /*5640*/  LDG.E.U8 R155, desc[UR36][R12.64+0x39] ;  /* 0x000039240c9b7981 */ /* 0x004e24000c1e1100 */
[----:B0-----:R-:W-:-:S05]  /*5650*/  PRMT R9, R155, 0x8880, RZ ;  /* 0x000088809b097816 */ /* 0x001fca00000000ff */
[----:B------:R-:W-:-:S07]  /*5660*/  IMAD R164, R9, R154, RZ ;  /* 0x0000009a09a47224 */ /* 0x000fce00078e02ff */
.L_x_222:
[----:B------:R-:W-:Y:S05]  /*5670*/  BSYNC B1 ;  /* 0x0000000000017941 */ /* 0x000fea0003800000 */
.L_x_221:
[----:B------:R-:W-:Y:S01]  /*5680*/  @!P3 IMAD R55, R55, R153, R164 ;  /* 0x000000993737b224 */ /* 0x000fe200078e02a4 */
[----:B------:R-:W-:Y:S04]  /*5690*/  BSSY B1, `(.L_x_223) ;  /* 0x0000006000017945 */ /* 0x000fe80003800000 */
[----:B------:R0:W-:Y:S01]  /*56a0*/  @!P3 STG.E.U8 desc[UR36][R10.64+0x39], R55 ;  /* 0x000039370a00b986 */ /* 0x0001e2000c101124 */
[----:B------:R-:W-:Y:S05]  /*56b0*/  @P5 BRA `(.L_x_224) ;  /* 0x00000000000c5947 */ /* 0x000fea0003800000 */
[----:B--2---:R-:W0:Y:S02]  /*56c0*/  LDG.E.U8 R155, desc[UR36][R4.64+0x40] ;  /* 0x00004024049b7981 */ /* 0x004e24000c1e1100 */
[----:B0-----:R-:W-:-:S05]  /*56d0*/  PRMT R9, R155, 0x8880, RZ ;  /* 0x000088809b097816 */ /* 0x001fca00000000ff */
[----:B------:R-:W-:-:S07]  /*56e0*/  IMAD R164, R9, R154, RZ ;  /* 0x0000009a09a47224 */ /* 0x000fce00078e02ff */
.L_x_224:
[----:B------:R-:W-:Y:S05]  /*56f0*/  BSYNC B1 ;  /* 0x0000000000017941 */ /* 0x000fea0003800000 */
.L_x_223:
[----:B0-----:R-:W-:Y:S01]  /*5700*/  @!P5 IMAD R9, R56, R153, R164 ;  /* 0x000000993809d224 */ /* 0x001fe200078e02a4 */
[----:B------:R-:W-:Y:S04]  /*5710*/  BSSY B1, `(.L_x_225) ;  /* 0x0000006000017945 */ /* 0x000fe80003800000 */
[----:B------:R0:W-:Y:S01]  /*5720*/  @!P5 STG.E.U8 desc[UR36][R6.64+0x40], R9 ;  /* 0x000040090600d986 */ /* 0x0001e2000c101124 */
[----:B------:R-:W-:Y:S05]  /*5730*/  @P1 BRA `(.L_x_226) ;  /* 0x00000000000c1947 */ /* 0x000fea0003800000 */
[----:B--2---:R-:W0:Y:S02]  /*5740*/  LDG.E.U8 R155, desc[UR36][R4.64+0x41] ;  /* 0x00004124049b7981 */ /* 0x004e24000c1e1100 */
[----:B0-----:R-:W-:-:S05]  /*5750*/  PRMT R9, R155, 0x8880, RZ ;  /* 0x000088809b097816 */ /* 0x001fca00000000ff */
[----:B------:R-:W-:-:S07]  /*5760*/  IMAD R164, R9, R154, RZ ;  /* 0x0000009a09a47224 */ /* 0x000fce00078e02ff */
.L_x_226:
[----:B------:R-:W-:Y:S05]  /*5770*/  BSYNC B1 ;  /* 0x0000000000017941 */ /* 0x000fea0003800000 */
.L_x_225:
        /* <DEDUP_REMOVED lines=11> */
.L_x_228:
[----:B------:R-:W-:Y:S05]  /*5830*/  BSYNC B1 ;  /* 0x0000000000017941 */ /* 0x000fea0003800000 */
.L_x_227:
[----:B0-----:R-:W-:Y:S01]  /*5840*/  @!P4 IMAD R9, R58, R153, R164 ;  /* 0x000000993a09c224 */ /* 0x001fe200078e02a4 */
[----:B------:R-:W-:Y:S04]  /*5850*/  BSSY B1, `(.L_x_229) ;  /* 0x0000006000017945 */ /* 0x000fe80003800000 */
[----:B------:R0:W-:Y:S01]  /*5860*/  @!P4 STG.E.U8 desc[UR36][R10.64+0x40], R9 ;  /* 0x000040090a00c986 */ /* 0x0001e2000c101124 */
[----:B------:R-:W-:Y:S05]  /*5870*/  @P3 BRA `(.L_x_230) ;  /* 0x00000000000c3947 */ /* 0x000fea0003800000 */
[----:B--2---:R-:W0:Y:S02]  /*5880*/  LDG.E.U8 R155, desc[UR36][R12.64+0x41] ;  /* 0x000041240c9b7981 */ /* 0x004e24000c1e1100 */
[----:B0-----:R-:W-:-:S05]  /*5890*/  PRMT R9, R155, 0x8880, RZ ;  /* 0x000088809b097816 */ /* 0x001fca00000000ff */
[----:B------:R-:W-:-:S07]  /*58a0*/  IMAD R164, R9, R154, RZ ;  /* 0x0000009a09a47224 */ /* 0x000fce00078e02ff */
.L_x_230:
[----:B------:R-:W-:Y:S05]  /*58b0*/  BSYNC B1 ;  /* 0x0000000000017941 */ /* 0x000fea0003800000 */
.L_x_229:
[----:B------:R-:W-:Y:S01]  /*58c0*/  @!P3 IMAD R59, R59, R153, R164 ;  /* 0x000000993b3bb224 */ /* 0x000fe200078e02a4 */
[----:B------:R-:W-:Y:S04]  /*58d0*/  BSSY B1, `(.L_x_231) ;  /* 0x0000006000017945 */ /* 0x000fe80003800000 */
[----:B------:R0:W-:Y:S01]  /*58e0*/  @!P3 STG.E.U8 desc[UR36][R10.64+0x41], R59 ;  /* 0x0000413b0a00b986 */ /* 0x0001e2000c101124 */
[----:B------:R-:W-:Y:S05]  /*58f0*/  @P5 BRA `(.L_x_232) ;  /* 0x00000000000c5947 */ /* 0x000fea0003800000 */
[----:B--2---:R-:W0:Y:S02]  /*5900*/  LDG.E.U8 R155, desc[UR36][R4.64+0x48] ;  /* 0x00004824049b7981 */ /* 0x004e24000c1e1100 */
[----:B0-----:R-:W-:-:S05]  /*5910*/  PRMT R9, R155, 0x8880, RZ ;  /* 0x000088809b097816 */ /* 0x001fca00000000ff */
[----:B------:R-:W-:-:S07]  /*5920*/  IMAD R164, R9, R154, RZ ;  /* 0x0000009a09a47224 */ /* 0x000fce00078e02ff */
.L_x_232:
[----:B------:R-:W-:Y:S05]  /*5930*/  BSYNC B1 ;  /* 0x0000000000017941 */ /* 0x000fea0003800000 */
.L_x_231:
[----:B0-----:R-:W-:Y:S01]  /*5940*/  @!P5 IMAD R9, R60, R153, R164 ;  /* 0x000000993c09d224 */ /* 0x001fe200078e02a4 */
[----:B------:R-:W-:Y:S04]  /*5950*/  BSSY B1, `(.L_x_233) ;  /* 0x0000006000017945 */ /* 0x000fe80003800000 */
[----:B------:R0:W-:Y:S01]  /*5960*/  @!P5 STG.E.U8 desc[UR36][R6.64+0x48], R9 ;  /* 0x000048090600d986 */ /* 0x0001e2000c101124 */
[----:B------:R-:W-:Y:S05]  /*5970*/  @P1 BRA `(.L_x_234) ;  /* 0x00000000000c1947 */ /* 0x000fea0003800000 */
[----:B--2---:R-:W0:Y:S02]  /*5980*/  LDG.E.U8 R155, desc[UR36][R4.64+0x49] ;  /* 0x00004924049b7981 */ /* 0x004e24000c1e1100 */
[----:B0-----:R-:W-:-:S05]  /*5990*/  PRMT R9, R155, 0x8880, RZ ;  /* 0x000088809b097816 */ /* 0x001fca00000000ff */
[----:B------:R-:W-:-:S07]  /*59a0*/  IMAD R164, R9, R154, RZ ;  /* 0x0000009a09a47224 */ /* 0x000fce00078e02ff */
.L_x_234:
[----:B------:R-:W-:Y:S05]  /*59b0*/  BSYNC B1 ;  /* 0x0000000000017941 */ /* 0x000fea0003800000 */
.L_x_233:
        /* <DEDUP_REMOVED lines=11> */
.L_x_236:
[----:B------:R-:W-:Y:S05]  /*5a70*/  BSYNC B1 ;  /* 0x0000000000017941 */ /* 0x000fea0003800000 */
.L_x_235:
[----:B0-----:R-:W-:Y:S01]  /*5a80*/  @!P4 IMAD R9, R62, R153, R164 ;  /* 0x000000993e09c224 */ /* 0x001fe200078e02a4 */
[----:B------:R-:W-:Y:S04]  /*5a90*/  BSSY B1, `(.L_x_237) ;  /* 0x0000006000017945 */ /* 0x000fe80003800000 */
[----:B------:R0:W-:Y:S01]  /*5aa0*/  @!P4 STG.E.U8 desc[UR36][R10.64+0x48], R9 ;  /* 0x000048090a00c986 */ /* 0x0001e2000c101124 */
[----:B------:R-:W-:Y:S05]  /*5ab0*/  @P3 BRA `(.L_x_238) ;  /* 0x00000000000c3947 */ /* 0x000fea0003800000 */
[----:B--2---:R-:W0:Y:S02]  /*5ac0*/  LDG.E.U8 R155, desc[UR36][R12.64+0x49] ;  /* 0x000049240c9b7981 */ /* 0x004e24000c1e1100 */
[----:B0-----:R-:W-:-:S05]  /*5ad0*/  PRMT R9, R155, 0x8880, RZ ;  /* 0x000088809b097816 */ /* 0x001fca00000000ff */
[----:B------:R-:W-:-:S07]  /*5ae0*/  IMAD R164, R9, R154, RZ ;  /* 0x0000009a09a47224 */ /* 0x000fce00078e02ff */
.L_x_238:
[----:B------:R-:W-:Y:S05]  /*5af0*/  BSYNC B1 ;  /* 0x0000000000017941 */ /* 0x000fea0003800000 */
.L_x_237:
[----:B------:R-:W-:Y:S01]  /*5b00*/  @!P3 IMAD R63, R63, R153, R164 ;  /* 0x000000993f3fb224 */ /* 0x000fe200078e02a4 */
[----:B------:R-:W-:Y:S04]  /*5b10*/  BSSY B1, `(.L_x_239) ;  /* 0x0000006000017945 */ /* 0x000fe80003800000 */
[----:B------:R0:W-:Y:S01]  /*5b20*/  @!P3 STG.E.U8 desc[UR36][R10.64+0x49], R63 ;  /* 0x0000493f0a00b986 */ /* 0x0001e2000c101124 */
[----:B------:R-:W-:Y:S05]  /*5b30*/  @P5 BRA `(.L_x_240) ;  /* 0x00000000000c5947 */ /* 0x000fea0003800000 */
[----:B--2---:R-:W0:Y:S02]  /*5b40*/  LDG.E.U8 R155, desc[UR36][R4.64+0x50] ;  /* 0x00005024049b7981 */ /* 0x004e24000c1e1100 */
[----:B0-----:R-:W-:-:S05]  /*5b50*/  PRMT R9, R155, 0x8880, RZ ;  /* 0x000088809b097816 */ /* 0x001fca00000000ff */
[----:B------:R-:W-:-:S07]  /*5b60*/  IMAD R164, R9, R154, RZ ;  /* 0x0000009a09a47224 */ /* 0x000fce00078e02ff */
.L_x_240:
[----:B------:R-:W-:Y:S05]  /*5b70*/  BSYNC B1 ;  /* 0x0000000000017941 */ /* 0x000fea0003800000 */
.L_x_239:
[----:B0-----:R-:W-:Y:S01]  /*5b80*/  @!P5 IMAD R9, R64, R153, R164 ;  /* 0x000000994009d224 */ /* 0x001fe200078e02a4 */
[----:B------:R-:W-:Y:S04]  /*5b90*/  BSSY B1, `(.L_x_241) ;  /* 0x0000006000017945 */ /* 0x000fe80003800000 */
[----:B------:R0:W-:Y:S01]  /*5ba0*/  @!P5 STG.E.U8 desc[UR36][R6.64+0x50], R9 ;  /* 0x000050090600d986 */ /* 0x0001e2000c101124 */
[----:B------:R-:W-:Y:S05]  /*5bb0*/  @P1 BRA `(.L_x_242) ;  /* 0x00000000000c1947 */ /* 0x000fea0003800000 */
[----:B--2---:R-:W0:Y:S02]  /*5bc0*/  LDG.E.U8 R155, desc[UR36][R4.64+0x51] ;  /* 0x00005124049b7981 */ /* 0x004e24000c1e1100 */
[----:B0-----:R-:W-:-:S05]  /*5bd0*/  PRMT R9, R155, 0x8880, RZ ;  /* 0x000088809b097816 */ /* 0x001fca00000000ff */
[----:B------:R-:W-:-:S07]  /*5be0*/  IMAD R164, R9, R154, RZ ;  /* 0x0000009a09a47224 */ /* 0x000fce00078e02ff */
.L_x_242:
[----:B------:R-:W-:Y:S05]  /*5bf0*/  BSYNC B1 ;  /* 0x0000000000017941 */ /* 0x000fea0003800000 */
.L_x_241:
        /* <DEDUP_REMOVED lines=11> */
.L_x_244:
[----:B------:R-:W-:Y:S05]  /*5cb0*/  BSYNC B1 ;  /* 0x0000000000017941 */ /* 0x000fea0003800000 */
.L_x_243:
[----:B0-----:R-:W-:Y:S01]  /*5cc0*/  @!P4 IMAD R9, R66, R153, R164 ;  /* 0x000000994209c224 */ /* 0x001fe200078e02a4 */
[----:B------:R-:W-:Y:S04]  /*5cd0*/  BSSY B1, `(.L_x_245) ;  /* 0x0000006000017945 */ /* 0x000fe80003800000 */
[----:B------:R0:W-:Y:S01]  /*5ce0*/  @!P4 STG.E.U8 desc[UR36][R10.64+0x50], R9 ;  /* 0x000050090a00c986 */ /* 0x0001e2000c101124 */
[----:B------:R-:W-:Y:S05]  /*5cf0*/  @P3 BRA `(.L_x_246) ;  /* 0x00000000000c3947 */ /* 0x000fea0003800000 */
[----:B--2---:R-:W0:Y:S02]  /*5d00*/  LDG.E.U8 R155, desc[UR36][R12.64+0x51] ;  /* 0x000051240c9b7981 */ /* 0x004e24000c1e1100 */
[----:B0-----:R-:W-:-:S05]  /*5d10*/  PRMT R9, R155, 0x8880, RZ ;  /* 0x000088809b097816 */ /* 0x001fca00000000ff */
[----:B------:R-:W-:-:S07]  /*5d20*/  IMAD R164, R9, R154, RZ ;  /* 0x0000009a09a47224 */ /* 0x000fce00078e02ff */
.L_x_246:
[----:B------:R-:W-:Y:S05]  /*5d30*/  BSYNC B1 ;  /* 0x0000000000017941 */ /* 0x000fea0003800000 */
.L_x_245:
[----:B------:R-:W-:Y:S01]  /*5d40*/  @!P3 IMAD R67, R67, R153, R164 ;  /* 0x000000994343b224 */ /* 0x000fe200078e02a4 */
[----:B------:R-:W-:Y:S04]  /*5d50*/  BSSY B1, `(.L_x_247) ;  /* 0x0000006000017945 */ /* 0x000fe80003800000 */
[----:B------:R0:W-:Y:S01]  /*5d60*/  @!P3 STG.E.U8 desc[UR36][R10.64+0x51], R67 ;  /* 0x000051430a00b986 */ /* 0x0001e2000c101124 */
[----:B------:R-:W-:Y:S05]  /*5d70*/  @P5 BRA `(.L_x_248) ;  /* 0x00000000000c5947 */ /* 0x000fea0003800000 */
[----:B--2---:R-:W0:Y:S02]  /*5d80*/  LDG.E.U8 R155, desc[UR36][R4.64+0x58] ;  /* 0x00005824049b7981 */ /* 0x004e24000c1e1100 */
[----:B0-----:R-:W-:-:S05]  /*5d90*/  PRMT R9, R155, 0x8880, RZ ;  /* 0x000088809b097816 */ /* 0x001fca00000000ff */
[----:B------:R-:W-:-:S07]  /*5da0*/  IMAD R164, R9, R154, RZ ;  /* 0x0000009a09a47224 */ /* 0x000fce00078e02ff */
.L_x_248:
[----:B------:R-:W-:Y:S05]  /*5db0*/  BSYNC B1 ;  /* 0x0000000000017941 */ /* 0x000fea0003800000 */
.L_x_247:
[----:B0-----:R-:W-:Y:S01]  /*5dc0*/  @!P5 IMAD R9, R68, R153, R164 ;  /* 0x000000994409d224 */ /* 0x001fe200078e02a4 */
[----:B------:R-:W-:Y:S04]  /*5dd0*/  BSSY B1, `(.L_x_249) ;  /* 0x0000006000017945 */ /* 0x000fe80003800000 */
[----:B------:R0:W-:Y:S01]  /*5de0*/  @!P5 STG.E.U8 desc[UR36][R6.64+0x58], R9 ;  /* 0x000058090600d986 */ /* 0x0001e2000c101124 */
[----:B------:R-:W-:Y:S05]  /*5df0*/  @P1 BRA `(.L_x_250) ;  /* 0x00000000000c1947 */ /* 0x000fea0003800000 */
[----:B--2---:R-:W0:Y:S02]  /*5e00*/  LDG.E.U8 R155, desc[UR36][R4.64+0x59] ;  /* 0x00005924049b7981 */ /* 0x004e24000c1e1100 */
[----:B0-----:R-:W-:-:S05]  /*5e10*/  PRMT R9, R155, 0x8880, RZ ;  /* 0x000088809b097816 */ /* 0x001fca00000000ff */
[----:B------:R-:W-:-:S07]  /*5e20*/  IMAD R164, R9, R154, RZ ;  /* 0x0000009a09a47224 */ /* 0x000fce00078e02ff */
.L_x_250:
[----:B------:R-:W-:Y:S05]  /*5e30*/  BSYNC B1 ;  /* 0x0000000000017941 */ /* 0x000fea0003800000 */
.L_x_249:
        /* <DEDUP_REMOVED lines=11> */
.L_x_252:
[----:B------:R-:W-:Y:S05]  /*5ef0*/  BSYNC B1 ;  /* 0x0000000000017941 */ /* 0x000fea0003800000 */
.L_x_251:
[----:B0-----:R-:W-:Y:S01]  /*5f00*/  @!P4 IMAD R9, R70, R153, R164 ;  /* 0x000000994609c224 */ /* 0x001fe200078e02a4 */
[----:B------:R-:W-:Y:S04]  /*5f10*/  BSSY B1, `(.L_x_253) ;  /* 0x0000006000017945 */ /* 0x000fe80003800000 */
[----:B------:R0:W-:Y:S01]  /*5f20*/  @!P4 STG.E.U8 desc[UR36][R10.64+0x58], R9 ;  /* 0x000058090a00c986 */ /* 0x0001e2000c101124 */
[----:B------:R-:W-:Y:S05]  /*5f30*/  @P3 BRA `(.L_x_254) ;  /* 0x00000000000c3947 */ /* 0x000fea0003800000 */
[----:B--2---:R-:W0:Y:S02]  /*5f40*/  LDG.E.U8 R155, desc[UR36][R12.64+0x59] ;  /* 0x000059240c9b7981 */ /* 0x004e24000c1e1100 */
[----:B0-----:R-:W-:-:S05]  /*5f50*/  PRMT R9, R155, 0x8880, RZ ;  /* 0x000088809b097816 */ /* 0x001fca00000000ff */
[----:B------:R-:W-:-:S07]  /*5f60*/  IMAD R164, R9, R154, RZ ;  /* 0x0000009a09a47224 */ /* 0x000fce00078e02ff */
.L_x_254:
[----:B------:R-:W-:Y:S05]  /*5f70*/  BSYNC B1 ;  /* 0x0000000000017941 */ /* 0x000fea0003800000 */
.L_x_253:
[----:B------:R-:W-:Y:S01]  /*5f80*/  @!P3 IMAD R71, R71, R153, R164 ;  /* 0x000000994747b224 */ /* 0x000fe200078e02a4 */
[----:B------:R-:W-:Y:S04]  /*5f90*/  BSSY B1, `(.L_x_255) ;  /* 0x0000006000017945 */ /* 0x000fe80003800000 */
[----:B------:R0:W-:Y:S01]  /*5fa0*/  @!P3 STG.E.U8 desc[UR36][R10.64+0x59], R71 ;  /* 0x000059470a00b986 */ /* 0x0001e2000c101124 */
[----:B------:R-:W-:Y:S05]  /*5fb0*/  @P5 BRA `(.L_x_256) ;  /* 0x00000000000c5947 */ /* 0x000fea0003800000 */
[----:B--2---:R-:W0:Y:S02]  /*5fc0*/  LDG.E.U8 R155, desc[UR36][R4.64+0x60] ;  /* 0x00006024049b7981 */ /* 0x004e24000c1e1100 */
[----:B0-----:R-:W-:-:S05]  /*5fd0*/  PRMT R9, R155, 0x8880, RZ ;  /* 0x000088809b097816 */ /* 0x001fca00000000ff */
[----:B------:R-:W-:-:S07]  /*5fe0*/  IMAD R164, R9, R154, RZ ;  /* 0x0000009a09a47224 */ /* 0x000fce00078e02ff */
.L_x_256:
[----:B------:R-:W-:Y:S05]  /*5ff0*/  BSYNC B1 ;  /* 0x0000000000017941 */ /* 0x000fea0003800000 */
.L_x_255:
[----:B0-----:R-:W-:Y:S01]  /*6000*/  @!P5 IMAD R9, R72, R153, R164 ;  /* 0x000000994809d224 */ /* 0x001fe200078e02a4 */
[----:B------:R-:W-:Y:S04]  /*6010*/  BSSY B1, `(.L_x_257) ;  /* 0x0000006000017945 */ /* 0x000fe80003800000 */
[----:B------:R0:W-:Y:S01]  /*6020*/  @!P5 STG.E.U8 desc[UR36][R6.64+0x60], R9 ;  /* 0x000060090600d986 */ /* 0x0001e2000c101124 */
[----:B------:R-:W-:Y:S05]  /*6030*/  @P1 BRA `(.L_x_258) ;  /* 0x00000000000c1947 */ /* 0x000fea0003800000 */
[----:B--2---:R-:W0:Y:S02]  /*6040*/  LDG.E.U8 R155, desc[UR36][R4.64+0x61] ;  /* 0x00006124049b7981 */ /* 0x004e24000c1e1100 */
[----:B0-----:R-:W-:-:S05]  /*6050*/  PRMT R9, R155, 0x8880, RZ ;  /* 0x000088809b097816 */ /* 0x001fca00000000ff */
[----:B------:R-:W-:-:S07]  /*6060*/  IMAD R164, R9, R154, RZ ;  /* 0x0000009a09a47224 */ /* 0x000fce00078e02ff */
.L_x_258:
[----:B------:R-:W-:Y:S05]  /*6070*/  BSYNC B1 ;  /* 0x0000000000017941 */ /* 0x000fea0003800000 */
.L_x_257:
        /* <DEDUP_REMOVED lines=11> */
.L_x_260:
[----:B------:R-:W-:Y:S05]  /*6130*/  BSYNC B1 ;  /* 0x0000000000017941 */ /* 0x000fea0003800000 */
.L_x_259:
[----:B0-----:R-:W-:Y:S01]  /*6140*/  @!P4 IMAD R9, R74, R153, R164 ;  /* 0x000000994a09c224 */ /* 0x001fe200078e02a4 */
[----:B------:R-:W-:Y:S04]  /*6150*/  BSSY B1, `(.L_x_261) ;  /* 0x0000006000017945 */ /* 0x000fe80003800000 */
[----:B------:R0:W-:Y:S01]  /*6160*/  @!P4 STG.E.U8 desc[UR36][R10.64+0x60], R9 ;  /* 0x000060090a00c986 */ /* 0x0001e2000c101124 */
[----:B------:R-:W-:Y:S05]  /*6170*/  @P3 BRA `(.L_x_262) ;  /* 0x00000000000c3947 */ /* 0x000fea0003800000 */
[----:B--2---:R-:W0:Y:S02]  /*6180*/  LDG.E.U8 R155, desc[UR36][R12.64+0x61] ;  /* 0x000061240c9b7981 */ /* 0x004e24000c1e1100 */
[----:B0-----:R-:W-:-:S05]  /*6190*/  PRMT R9, R155, 0x8880, RZ ;  /* 0x000088809b097816 */ /* 0x001fca00000000ff */
[----:B------:R-:W-:-:S07]  /*61a0*/  IMAD R164, R9, R154, RZ ;  /* 0x0000009a09a47224 */ /* 0x000fce00078e02ff */
.L_x_262:
[----:B------:R-:W-:Y:S05]  /*61b0*/  BSYNC B1 ;  /* 0x0000000000017941 */ /* 0x000fea0003800000 */
.L_x_261:
[----:B------:R-:W-:Y:S01]  /*61c0*/  @!P3 IMAD R75, R75, R153, R164 ;  /* 0x000000994b4bb224 */ /* 0x000fe200078e02a4 */
[----:B------:R-:W-:Y:S04]  /*61d0*/  BSSY B1, `(.L_x_263) ;  /* 0x0000006000017945 */ /* 0x000fe80003800000 */
[----:B------:R0:W-:Y:S01]  /*61e0*/  @!P3 STG.E.U8 desc[UR36][R10.64+0x61], R75 ;  /* 0x0000614b0a00b986 */ /* 0x0001e2000c101124 */
[----:B------:R-:W-:Y:S05]  /*61f0*/  @P5 BRA `(.L_x_264) ;  /* 0x00000000000c5947 */ /* 0x000fea0003800000 */
[----:B--2---:R-:W0:Y:S02]  /*6200*/  LDG.E.U8 R155, desc[UR36][R4.64+0x68] ;  /* 0x00006824049b7981 */ /* 0x004e24000c1e1100 */
[----:B0-----:R-:W-:-:S05]  /*6210*/  PRMT R9, R155, 0x8880, RZ ;  /* 0x000088809b097816 */ /* 0x001fca00000000ff */
[----:B------:R-:W-:-:S07]  /*6220*/  IMAD R164, R9, R154, RZ ;  /* 0x0000009a09a47224 */ /* 0x000fce00078e02ff */
.L_x_264:
[----:B------:R-:W-:Y:S05]  /*6230*/  BSYNC B1 ;  /* 0x0000000000017941 */ /* 0x000fea0003800000 */
.L_x_263:
[----:B0-----:R-:W-:Y:S01]  /*6240*/  @!P5 IMAD R9, R76, R153, R164 ;  /* 0x000000994c09d224 */ /* 0x001fe200078e02a4 */
[----:B------:R-:W-:Y:S04]  /*6250*/  BSSY B1, `(.L_x_265) ;  /* 0x0000006000017945 */ /* 0x000fe80003800000 */
[----:B------:R0:W-:Y:S01]  /*6260*/  @!P5 STG.E.U8 desc[UR36][R6.64+0x68], R9 ;  /* 0x000068090600d986 */ /* 0x0001e2000c101124 */
[----:B------:R-:W-:Y:S05]  /*6270*/  @P1 BRA `(.L_x_266) ;  /* 0x00000000000c1947 */ /* 0x000fea0003800000 */
[----:B--2---:R-:W0:Y:S02]  /*6280*/  LDG.E.U8 R155, desc[UR36][R4.64+0x69] ;  /* 0x00006924049b7981 */ /* 0x004e24000c1e1100 */
[----:B0-----:R-:W-:-:S05]  /*6290*/  PRMT R9, R155, 0x8880, RZ ;  /* 0x000088809b097816 */ /* 0x001fca00000000ff */
[----:B------:R-:W-:-:S07]  /*62a0*/  IMAD R164, R9, R154, RZ ;  /* 0x0000009a09a47224 */ /* 0x000fce00078e02ff */
.L_x_266:
[----:B------:R-:W-:Y:S05]  /*62b0*/  BSYNC B1 ;  /* 0x0000000000017941 */ /* 0x000fea0003800000 */
.L_x_265:
        /* <DEDUP_REMOVED lines=11> */
.L_x_268:
[----:B------:R-:W-:Y:S05]  /*6370*/  BSYNC B1 ;  /* 0x0000000000017941 */ /* 0x000fea0003800000 */
.L_x_267:
[----:B0-----:R-:W-:Y:S01]  /*6380*/  @!P4 IMAD R9, R78, R153, R164 ;  /* 0x000000994e09c224 */ /* 0x001fe200078e02a4 */
[----:B------:R-:W-:Y:S04]  /*6390*/  BSSY B1, `(.L_x_269) ;  /* 0x0000006000017945 */ /* 0x000fe80003800000 */
[----:B------:R0:W-:Y:S01]  /*63a0*/  @!P4 STG.E.U8 desc[UR36][R10.64+0x68], R9 ;  /* 0x000068090a00c986 */ /* 0x0001e2000c101124 */
[----:B------:R-:W-:Y:S05]  /*63b0*/  @P3 BRA `(.L_x_270) ;  /* 0x00000000000c3947 */ /* 0x000fea0003800000 */
[----:B--2---:R-:W0:Y:S02]  /*63c0*/  LDG.E.U8 R155, desc[UR36][R12.64+0x69] ;  /* 0x000069240c9b7981 */ /* 0x004e24000c1e1100 */
[----:B0-----:R-:W-:-:S05]  /*63d0*/  PRMT R9, R155, 0x8880, RZ ;  /* 0x000088809b097816 */ /* 0x001fca00000000ff */
[----:B------:R-:W-:-:S07]  /*63e0*/  IMAD R164, R9, R154, RZ ;  /* 0x0000009a09a47224 */ /* 0x000fce00078e02ff */
.L_x_270:
[----:B------:R-:W-:Y:S05]  /*63f0*/  BSYNC B1 ;  /* 0x0000000000017941 */ /* 0x000fea0003800000 */
.L_x_269:
[----:B------:R-:W-:Y:S01]  /*6400*/  @!P3 IMAD R79, R79, R153, R164 ;  /* 0x000000994f4fb224 */ /* 0x000fe200078e02a4 */
[----:B------:R-:W-:Y:S04]  /*6410*/  BSSY B1, `(.L_x_271) ;  /* 0x0000006000017945 */ /* 0x000fe80003800000 */
[----:B------:R0:W-:Y:S01]  /*6420*/  @!P3 STG.E.U8 desc[UR36][R10.64+0x69], R79 ;  /* 0x0000694f0a00b986 */ /* 0x0001e2000c101124 */
[----:B------:R-:W-:Y:S05]  /*6430*/  @P5 BRA `(.L_x_272) ;  /* 0x00000000000c5947 */ /* 0x000fea0003800000 */
[----:B--2---:R-:W0:Y:S02]  /*6440*/  LDG.E.U8 R155, desc[UR36][R4.64+0x70] ;  /* 0x00007024049b7981 */ /* 0x004e24000c1e1100 */
[----:B0-----:R-:W-:-:S05]  /*6450*/  PRMT R9, R155, 0x8880, RZ ;  /* 0x000088809b097816 */ /* 0x001fca00000000ff */
[----:B------:R-:W-:-:S07]  /*6460*/  IMAD R164, R9, R154, RZ ;  /* 0x0000009a09a47224 */ /* 0x000fce00078e02ff */
.L_x_272:
[----:B------:R-:W-:Y:S05]  /*6470*/  BSYNC B1 ;  /* 0x0000000000017941 */ /* 0x000fea0003800000 */
.L_x_271:
[----:B0-----:R-:W-:Y:S01]  /*6480*/  @!P5 IMAD R9, R80, R153, R164 ;  /* 0x000000995009d224 */ /* 0x001fe200078e02a4 */
[----:B------:R-:W-:Y:S04]  /*6490*/  BSSY B1, `(.L_x_273) ;  /* 0x0000006000017945 */ /* 0x000fe80003800000 */
[----:B------:R0:W-:Y:S01]  /*64a0*/  @!P5 STG.E.U8 desc[UR36][R6.64+0x70], R9 ;  /* 0x000070090600d986 */ /* 0x0001e2000c101124 */
[----:B------:R-:W-:Y:S05]  /*64b0*/  @P1 BRA `(.L_x_274) ;  /* 0x00000000000c1947 */ /* 0x000fea0003800000 */
[----:B--2---:R-:W0:Y:S02]  /*64c0*/  LDG.E.U8 R155, desc[UR36][R4.64+0x71] ;  /* 0x00007124049b7981 */ /* 0x004e24000c1e1100 */
[----:B0-----:R-:W-:-:S05]  /*64d0*/  PRMT R9, R155, 0x8880, RZ ;  /* 0x000088809b097816 */ /* 0x001fca00000000ff */
[----:B------:R-:W-:-:S07]  /*64e0*/  IMAD R164, R9, R154, RZ ;  /* 0x0000009a09a47224 */ /* 0x000fce00078e02ff */
.L_x_274:
[----:B------:R-:W-:Y:S05]  /*64f0*/  BSYNC B1 ;  /* 0x0000000000017941 */ /* 0x000fea0003800000 */
.L_x_273:
[----:B------:R-:W-:Y:S01]  /*6500*/  ISETP.LT.OR P4, PT, R3, 0x71, !P0 ;  /* 0x000000710300780c */ /* 0x000fe20004781670 */
[----:B------:R-:W-:Y:S01]  /*6510*/  @!P1 IMAD R81, R81, R153, R164 ;  /* 0x0000009951519224 */ /* 0x000fe200078e02a4 */
[----:B------:R-:W-:Y:S01]  /*6520*/  BSSY B1, `(.L_x_275) ;  /* 0x000000a000017945 */ /* 0x000fe20003800000 */
[C---:B------:R-:W-:Y:S02]  /*6530*/  ISETP.LT.OR P3, PT, R3.reuse, 0x72, !P0 ;  /* 0x000000720300780c */ /* 0x040fe40004761670 */
        /* <DEDUP_REMOVED lines=8> */
.L_x_276:
[----:B------:R-:W-:Y:S05]  /*65c0*/  BSYNC B1 ;  /* 0x0000000000017941 */ /* 0x000fea0003800000 */
.L_x_275:
[----:B0-----:R-:W-:Y:S01]  /*65d0*/  @!P4 IMAD R9, R82, R153, R164 ;  /* 0x000000995209c224 */ /* 0x001fe200078e02a4 */
[----:B------:R-:W-:Y:S04]  /*65e0*/  BSSY B1, `(.L_x_277) ;  /* 0x0000006000017945 */ /* 0x000fe80003800000 */
[----:B------:R0:W-:Y:S01]  /*65f0*/  @!P4 STG.E.U8 desc[UR36][R10.64+0x70], R9 ;  /* 0x000070090a00c986 */ /* 0x0001e2000c101124 */
[----:B------:R-:W-:Y:S05]  /*6600*/  @P3 BRA `(.L_x_278) ;  /* 0x00000000000c3947 */ /* 0x000fea0003800000 */
[----:B--2---:R-:W0:Y:S02]  /*6610*/  LDG.E.U8 R155, desc[UR36][R12.64+0x71] ;  /* 0x000071240c9b7981 */ /* 0x004e24000c1e1100 */
[----:B0-----:R-:W-:-:S05]  /*6620*/  PRMT R9, R155, 0x8880, RZ ;  /* 0x000088809b097816 */ /* 0x001fca00000000ff */
[----:B------:R-:W-:-:S07]  /*6630*/  IMAD R164, R9, R154, RZ ;  /* 0x0000009a09a47224 */ /* 0x000fce00078e02ff */
.L_x_278:
[----:B------:R-:W-:Y:S05]  /*6640*/  BSYNC B1 ;  /* 0x0000000000017941 */ /* 0x000fea0003800000 */
.L_x_277:
[----:B------:R-:W-:Y:S01]  /*6650*/  @!P3 IMAD R83, R83, R153, R164 ;  /* 0x000000995353b224 */ /* 0x000fe200078e02a4 */
[----:B------:R-:W-:Y:S04]  /*6660*/  BSSY B1, `(.L_x_279) ;  /* 0x0000006000017945 */ /* 0x000fe80003800000 */
[----:B------:R0:W-:Y:S01]  /*6670*/  @!P3 STG.E.U8 desc[UR36][R10.64+0x71], R83 ;  /* 0x000071530a00b986 */ /* 0x0001e2000c101124 */
[----:B------:R-:W-:Y:S05]  /*6680*/  @P1 BRA `(.L_x_280) ;  /* 0x00000000000c1947 */ /* 0x000fea0003800000 */
[----:B--2---:R-:W0:Y:S02]  /*6690*/  LDG.E.U8 R155, desc[UR36][R4.64+0x78] ;  /* 0x00007824049b7981 */ /* 0x004e24000c1e1100 */
[----:B0-----:R-:W-:-:S05]  /*66a0*/  PRMT R9, R155, 0x8880, RZ ;  /* 0x000088809b097816 */ /* 0x001fca00000000ff */
[----:B------:R-:W-:-:S07]  /*66b0*/  IMAD R164, R9, R154, RZ ;  /* 0x0000009a09a47224 */ /* 0x000fce00078e02ff */
.L_x_280:
[----:B------:R-:W-:Y:S05]  /*66c0*/  BSYNC B1 ;  /* 0x0000000000017941 */ /* 0x000fea0003800000 */
.L_x_279:
[----:B0-----:R-:W-:Y:S01]  /*66d0*/  @!P1 IMAD R9, R84, R153, R164 ;  /* 0x0000009954099224 */ /* 0x001fe200078e02a4 */
[----:B------:R-:W-:Y:S04]  /*66e0*/  BSSY B1, `(.L_x_281) ;  /* 0x0000006000017945 */ /* 0x000fe80003800000 */
[----:B------:R0:W-:Y:S01]  /*66f0*/  @!P1 STG.E.U8 desc[UR36][R6.64+0x78], R9 ;  /* 0x0000780906009986 */ /* 0x0001e2000c101124 */
[----:B------:R-:W-:Y:S05]  /*6700*/  @P2 BRA `(.L_x_282) ;  /* 0x00000000000c2947 */ /* 0x000fea0003800000 */
[----:B--2---:R-:W0:Y:S02]  /*6710*/  LDG.E.U8 R155, desc[UR36][R4.64+0x79] ;  /* 0x00007924049b7981 */ /* 0x004e24000c1e1100 */
[----:B0-----:R-:W-:-:S05]  /*6720*/  PRMT R9, R155, 0x8880, RZ ;  /* 0x000088809b097816 */ /* 0x001fca00000000ff */
[----:B------:R-:W-:-:S07]  /*6730*/  IMAD R164, R9, R154, RZ ;  /* 0x0000009a09a47224 */ /* 0x000fce00078e02ff */
.L_x_282:
[----:B------:R-:W-:Y:S05]  /*6740*/  BSYNC B1 ;  /* 0x0000000000017941 */ /* 0x000fea0003800000 */
.L_x_281:
[----:B------:R-:W-:Y:S01]  /*6750*/  @!P2 IMAD R85, R85, R153, R164 ;  /* 0x000000995555a224 */ /* 0x000fe200078e02a4 */
[----:B------:R-:W-:Y:S04]  /*6760*/  BSSY B1, `(.L_x_283) ;  /* 0x0000006000017945 */ /* 0x000fe80003800000 */
[----:B------:R0:W-:Y:S01]  /*6770*/  @!P2 STG.E.U8 desc[UR36][R6.64+0x79], R85 ;  /* 0x000079550600a986 */ /* 0x0001e2000c101124 */
[----:B------:R-:W-:Y:S05]  /*6780*/  @P5 BRA `(.L_x_284) ;  /* 0x00000000000c5947 */ /* 0x000fea0003800000 */
[----:B--2---:R-:W2:Y:S02]  /*6790*/  LDG.E.U8 R155, desc[UR36][R12.64+0x78] ;  /* 0x000078240c9b7981 */ /* 0x004ea4000c1e1100 */
[----:B--2---:R-:W-:-:S05]  /*67a0*/  PRMT R5, R155, 0x8880, RZ ;  /* 0x000088809b057816 */ /* 0x004fca00000000ff */
[----:B------:R-:W-:-:S07]  /*67b0*/  IMAD R164, R5, R154, RZ ;  /* 0x0000009a05a47224 */ /* 0x000fce00078e02ff */
.L_x_284:
[----:B------:R-:W-:Y:S05]  /*67c0*/  BSYNC B1 ;  /* 0x0000000000017941 */ /* 0x000fea0003800000 */
.L_x_283:
[----:B------:R-:W-:Y:S01]  /*67d0*/  @!P5 IMAD R5, R86, R153, R164 ;  /* 0x000000995605d224 */ /* 0x000fe200078e02a4 */
[----:B------:R-:W-:Y:S01]  /*67e0*/  ISETP.LT.OR P0, PT, R3, 0x7a, !P0 ;  /* 0x0000007a0300780c */ /* 0x000fe20004701670 */
[----:B------:R-:W-:Y:S03]  /*67f0*/  BSSY B1, `(.L_x_285) ;  /* 0x0000006000017945 */ /* 0x000fe60003800000 */
[----:B------:R0:W-:Y:S09]  /*6800*/  @!P5 STG.E.U8 desc[UR36][R10.64+0x78], R5 ;  /* 0x000078050a00d986 */ /* 0x0001f2000c101124 */
[----:B------:R-:W-:Y:S05]  /*6810*/  @P0 BRA `(.L_x_286) ;  /* 0x00000000000c0947 */ /* 0x000fea0003800000 */
[----:B--2---:R-:W2:Y:S02]  /*6820*/  LDG.E.U8 R155, desc[UR36][R12.64+0x79] ;  /* 0x000079240c9b7981 */ /* 0x004ea4000c1e1100 */
[----:B--2---:R-:W-:-:S05]  /*6830*/  PRMT R3, R155, 0x8880, RZ ;  /* 0x000088809b037816 */ /* 0x004fca00000000ff */
[----:B------:R-:W-:-:S07]  /*6840*/  IMAD R164, R3, R154, RZ ;  /* 0x0000009a03a47224 */ /* 0x000fce00078e02ff */
.L_x_286:
[----:B------:R-:W-:Y:S05]  /*6850*/  BSYNC B1 ;  /* 0x0000000000017941 */ /* 0x000fea0003800000 */
.L_x_285:
[----:B------:R-:W-:Y:S01]  /*6860*/  IMAD R87, R87, R153, R164 ;  /* 0x0000009957577224 */ /* 0x000fe200078e02a4 */
[----:B------:R-:W-:Y:S06]  /*6870*/  @P0 BRA `(.L_x_287) ;  /* 0x0000001800180947 */ /* 0x000fec0003800000 */
[----:B------:R0:W-:Y:S01]  /*6880*/  STG.E.U8 desc[UR36][R10.64+0x79], R87 ;  /* 0x000079570a007986 */ /* 0x0001e2000c101124 */
[----:B------:R-:W-:Y:S05]  /*6890*/  BRA `(.L_x_287) ;  /* 0x0000001800107947 */ /* 0x000fea0003800000 */
.L_x_30:
[C---:B------:R-:W-:Y:S02]  /*68a0*/  ISETP.GE.AND P2, PT, R0.reuse, 0x1, PT ;  /* 0x000000010000780c */ /* 0x040fe40003f46270 */
[----:B------:R-:W-:Y:S02]  /*68b0*/  ISETP.GE.AND P0, PT, R0, 0x9, PT ;  /* 0x000000090000780c */ /* 0x000fe40003f06270 */
[C---:B------:R-:W-:Y:S02]  /*68c0*/  ISETP.LT.OR P3, PT, R3.reuse, 0x1, !P2 ;  /* 0x000000010300780c */ /* 0x040fe40005761670 */
[C---:B------:R-:W-:Y:S02]  /*68d0*/  ISETP.LT.OR P5, PT, R3.reuse, 0x2, !P2 ;  /* 0x000000020300780c */ /* 0x040fe400057a1670 */
[C---:B------:R-:W-:Y:S02]  /*68e0*/  ISETP.LT.OR P1, PT, R3.reuse, 0x1, !P0 ;  /* 0x000000010300780c */ /* 0x040fe40004721670 */
[----:B------:R-:W-:-:S07]  /*68f0*/  ISETP.LT.OR P4, PT, R3, 0x2, !P0 ;  /* 0x000000020300780c */ /* 0x000fce0004781670 */
[-C--:B------:R-:W-:Y:S02]  /*6900*/  @!P3 IMAD R5, R88, R153.reuse, RZ ;  /* 0x000000995805b224 */ /* 0x080fe400078e02ff */
[-C--:B------:R-:W-:Y:S02]  /*6910*/  @!P5 IMAD R89, R89, R153.reuse, RZ ;  /* 0x000000995959d224 */ /* 0x080fe400078e02ff */
[-C--:B------:R-:W-:Y:S01]  /*6920*/  @!P1 IMAD R13, R90, R153.reuse, RZ ;  /* 0x000000995a0d9224 */ /* 0x080fe200078e02ff */
[----:B------:R0:W-:Y:S01]  /*6930*/  @!P3 STG.E.U8 desc[UR36][R158.64], R5 ;  /* 0x000000059e00b986 */ /* 0x0001e2000c101124 */
[----:B------:R-:W-:Y:S01]  /*6940*/  ISETP.LT.OR P3, PT, R3, 0x9, !P2 ;  /* 0x000000090300780c */ /* 0x000fe20005761670 */
[----:B------:R-:W-:Y:S02]  /*6950*/  @!P4 IMAD R91, R91, R153, RZ ;  /* 0x000000995b5bc224 */ /* 0x000fe400078e02ff */
[----:B------:R-:W-:Y:S01]  /*6960*/  @!P5 STG.E.U8 desc[UR36][R158.64+0x1], R89 ;  /* 0x000001599e00d986 */ /* 0x000fe2000c101124 */
[----:B------:R-:W-:-:S03]  /*6970*/  ISETP.LT.OR P5, PT, R3, 0xa, !P2 ;  /* 0x0000000a0300780c */ /* 0x000fc600057a1670 */
[----:B------:R1:W-:Y:S01]  /*6980*/  @!P1 STG.E.U8 desc[UR36][R8.64], R13 ;  /* 0x0000000d08009986 */ /* 0x0003e2000c101124 */
[----:B------:R-:W-:-:S03]  /*6990*/  ISETP.LT.OR P1, PT, R3, 0x9, !P0 ;  /* 0x000000090300780c */ /* 0x000fc60004721670 */
[----:B------:R-:W-:Y:S01]  /*69a0*/  @!P4 STG.E.U8 desc[UR36][R8.64+0x1], R91 ;  /* 0x0000015b0800c986 */ /* 0x000fe2000c101124 */
[----:B------:R-:W-:Y:S01]  /*69b0*/  ISETP.LT.OR P4, PT, R3, 0xa, !P0 ;  /* 0x0000000a0300780c */ /* 0x000fe20004781670 */
[----:B------:R-:W-:-:S04]  /*69c0*/  @!P3 IMAD R15, R92, R153, RZ ;  /* 0x000000995c0fb224 */ /* 0x000fc800078e02ff */
[-C--:B------:R-:W-:Y:S01]  /*69d0*/  @!P5 IMAD R93, R93, R153.reuse, RZ ;  /* 0x000000995d5dd224 */ /* 0x080fe200078e02ff */
[----:B------:R3:W-:Y:S01]  /*69e0*/  @!P3 STG.E.U8 desc[UR36][R158.64+0x8], R15 ;  /* 0x0000080f9e00b986 */ /* 0x0007e2000c101124 */
[C---:B------:R-:W-:Y:S02]  /*69f0*/  ISETP.LT.OR P3, PT, R3.reuse, 0x11, !P2 ;  /* 0x000000110300780c */ /* 0x040fe40005761670 */
[-C--:B0-----:R-:W-:Y:S01]  /*6a00*/  @!P1 IMAD R5, R94, R153.reuse, RZ ;  /* 0x000000995e059224 */ /* 0x081fe200078e02ff */
[----:B------:R-:W-:Y:S01]  /*6a10*/  @!P5 STG.E.U8 desc[UR36][R158.64+0x9], R93 ;  /* 0x0000095d9e00d986 */ /* 0x000fe2000c101124 */
[----:B------:R-:W-:Y:S02]  /*6a20*/  ISETP.LT.OR P5, PT, R3, 0x12, !P2 ;  /* 0x000000120300780c */ /* 0x000fe400057a1670 */
[----:B------:R-:W-:Y:S01]  /*6a30*/  @!P4 IMAD R95, R95, R153, RZ ;  /* 0x000000995f5fc224 */ /* 0x000fe200078e02ff */
[----:B------:R0:W-:Y:S01]  /*6a40*/  @!P1 STG.E.U8 desc[UR36][R8.64+0x8], R5 ;  /* 0x0000080508009986 */ /* 0x0001e2000c101124 */
[----:B------:R-:W-:-:S03]  /*6a50*/  ISETP.LT.OR P1, PT, R3, 0x11, !P0 ;  /* 0x000000110300780c */ /* 0x000fc60004721670 */
[----:B------:R-:W-:Y:S01]  /*6a60*/  @!P4 STG.E.U8 desc[UR36][R8.64+0x9], R95 ;  /* 0x0000095f0800c986 */ /* 0x000fe2000c101124 */
[----:B------:R-:W-:Y:S01]  /*6a70*/  ISETP.LT.OR P4, PT, R3, 0x12, !P0 ;  /* 0x000000120300780c */ /* 0x000fe20004781670 */
[----:B-1----:R-:W-:-:S04]  /*6a80*/  @!P3 IMAD R13, R96, R153, RZ ;  /* 0x00000099600db224 */ /* 0x002fc800078e02ff */
[-C--:B------:R-:W-:Y:S01]  /*6a90*/  @!P5 IMAD R97, R97, R153.reuse, RZ ;  /* 0x000000996161d224 */ /* 0x080fe200078e02ff */
[----:B------:R1:W-:Y:S01]  /*6aa0*/  @!P3 STG.E.U8 desc[UR36][R158.64+0x10], R13 ;  /* 0x0000100d9e00b986 */ /* 0x0003e2000c101124 */
[C---:B------:R-:W-:Y:S02]  /*6ab0*/  ISETP.LT.OR P3, PT, R3.reuse, 0x19, !P2 ;  /* 0x000000190300780c */ /* 0x040fe40005761670 */
[-C--:B---3--:R-:W-:Y:S01]  /*6ac0*/  @!P1 IMAD R15, R98, R153.reuse, RZ ;  /* 0x00000099620f9224 */ /* 0x088fe200078e02ff */
[----:B------:R-:W-:Y:S01]  /*6ad0*/  @!P5 STG.E.U8 desc[UR36][R158.64+0x11], R97 ;  /* 0x000011619e00d986 */ /* 0x000fe2000c101124 */
[----:B------:R-:W-:Y:S02]  /*6ae0*/  ISETP.LT.OR P5, PT, R3, 0x1a, !P2 ;  /* 0x0000001a0300780c */ /* 0x000fe400057a1670 */
[----:B------:R-:W-:Y:S01]  /*6af0*/  @!P4 IMAD R99, R99, R153, RZ ;  /* 0x000000996363c224 */ /* 0x000fe200078e02ff */
[----:B------:R3:W-:Y:S01]  /*6b00*/  @!P1 STG.E.U8 desc[UR36][R8.64+0x10], R15 ;  /* 0x0000100f08009986 */ /* 0x0007e2000c101124 */
[----:B------:R-:W-:-:S03]  /*6b10*/  ISETP.LT.OR P1, PT, R3, 0x19, !P0 ;  /* 0x000000190300780c */ /* 0x000fc60004721670 */
[----:B------:R-:W-:Y:S01]  /*6b20*/  @!P4 STG.E.U8 desc[UR36][R8.64+0x11], R99 ;  /* 0x000011630800c986 */ /* 0x000fe2000c101124 */
[----:B------:R-:W-:Y:S01]  /*6b30*/  ISETP.LT.OR P4, PT, R3, 0x1a, !P0 ;  /* 0x0000001a0300780c */ /* 0x000fe20004781670 */
[----:B0-----:R-:W-:-:S04]  /*6b40*/  @!P3 IMAD R5, R100, R153, RZ ;  /* 0x000000996405b224 */ /* 0x001fc800078e02ff */
[-C--:B------:R-:W-:Y:S01]  /*6b50*/  @!P5 IMAD R101, R101, R153.reuse, RZ ;  /* 0x000000996565d224 */ /* 0x080fe200078e02ff */
[----:B------:R0:W-:Y:S01]  /*6b60*/  @!P3 STG.E.U8 desc[UR36][R158.64+0x18], R5 ;  /* 0x000018059e00b986 */ /* 0x0001e2000c101124 */
[C---:B------:R-:W-:Y:S02]  /*6b70*/  ISETP.LT.OR P3, PT, R3.reuse, 0x21, !P2 ;  /* 0x000000210300780c */ /* 0x040fe40005761670 */
[-C--:B-1----:R-:W-:Y:S01]  /*6b80*/  @!P1 IMAD R13, R102, R153.reuse, RZ ;  /* 0x00000099660d9224 */ /* 0x082fe200078e02ff */
[----:B------:R-:W-:Y:S01]  /*6b90*/  @!P5 STG.E.U8 desc[UR36][R158.64+0x19], R101 ;  /* 0x000019659e00d986 */ /* 0x000fe2000c101124 */
[----:B------:R-:W-:Y:S02]  /*6ba0*/  ISETP.LT.OR P5, PT, R3, 0x22, !P2 ;  /* 0x000000220300780c */ /* 0x000fe400057a1670 */
[----:B------:R-:W-:Y:S01]  /*6bb0*/  @!P4 IMAD R103, R103, R153, RZ ;  /* 0x000000996767c224 */ /* 0x000fe200078e02ff */
[----:B------:R1:W-:Y:S01]  /*6bc0*/  @!P1 STG.E.U8 desc[UR36][R8.64+0x18], R13 ;  /* 0x0000180d08009986 */ /* 0x0003e2000c101124 */
[----:B------:R-:W-:-:S03]  /*6bd0*/  ISETP.LT.OR P1, PT, R3, 0x21, !P0 ;  /* 0x000000210300780c */ /* 0x000fc60004721670 */
[----:B------:R-:W-:Y:S01]  /*6be0*/  @!P4 STG.E.U8 desc[UR36][R8.64+0x19], R103 ;  /* 0x000019670800c986 */ /* 0x000fe2000c101124 */
[----:B------:R-:W-:Y:S01]  /*6bf0*/  ISETP.LT.OR P4, PT, R3, 0x22, !P0 ;  /* 0x000000220300780c */ /* 0x000fe20004781670 */
[----:B---3--:R-:W-:-:S04]  /*6c00*/  @!P3 IMAD R15, R104, R153, RZ ;  /* 0x00000099680fb224 */ /* 0x008fc800078e02ff */
        /* <DEDUP_REMOVED lines=128> */
[----:B------:R-:W-:-:S02]  /*7410*/  ISETP.GE.AND P1, PT, R0, 0x81, PT ;  /* 0x000000810000780c */ /* 0x000fc40003f26270 */
[C---:B------:R-:W-:Y:S01]  /*7420*/  ISETP.LT.OR P5, PT, R3.reuse, 0x79, !P0 ;  /* 0x000000790300780c */ /* 0x040fe200047a1670 */
[----:B------:R-:W-:Y:S01]  /*7430*/  @!P4 STG.E.U8 desc[UR36][R8.64+0x71], R147 ;  /* 0x000071930800c986 */ /* 0x000fe2000c101124 */
[C---:B------:R-:W-:Y:S01]  /*7440*/  ISETP.LT.OR P0, PT, R3.reuse, 0x7a, !P0 ;  /* 0x0000007a0300780c */ /* 0x040fe20004701670 */
[----:B0-----:R-:W-:Y:S01]  /*7450*/  @!P3 IMAD R5, R148, R153, RZ ;  /* 0x000000999405b224 */ /* 0x001fe200078e02ff */
[----:B------:R-:W-:-:S03]  /*7460*/  ISETP.LT.OR P4, PT, R3, 0x1, !P1 ;  /* 0x000000010300780c */ /* 0x000fc60004f81670 */
[----:B------:R-:W-:Y:S01]  /*7470*/  @!P2 IMAD R149, R149, R153, RZ ;  /* 0x000000999595a224 */ /* 0x000fe200078e02ff */
[----:B------:R0:W-:Y:S01]  /*7480*/  @!P3 STG.E.U8 desc[UR36][R158.64+0x78], R5 ;  /* 0x000078059e00b986 */ /* 0x0001e2000c101124 */
[----:B------:R-:W-:-:S03]  /*7490*/  ISETP.LT.OR P3, PT, R3, 0x2, !P1 ;  /* 0x000000020300780c */ /* 0x000fc60004f61670 */
[----:B------:R-:W-:Y:S01]  /*74a0*/  @!P2 STG.E.U8 desc[UR36][R158.64+0x79], R149 ;  /* 0x000079959e00a986 */ /* 0x000fe2000c101124 */
[-C--:B-1----:R-:W-:Y:S01]  /*74b0*/  @!P5 IMAD R13, R150, R153.reuse, RZ ;  /* 0x00000099960dd224 */ /* 0x082fe200078e02ff */
[----:B------:R-:W-:Y:S01]  /*74c0*/  ISETP.GE.AND P2, PT, R0, 0x89, PT ;  /* 0x000000890000780c */ /* 0x000fe20003f46270 */
[-C--:B------:R-:W-:Y:S02]  /*74d0*/  @!P0 IMAD R151, R151, R153.reuse, RZ ;  /* 0x0000009997978224 */ /* 0x080fe400078e02ff */
[----:B---3--:R-:W-:Y:S01]  /*74e0*/  @!P4 IMAD R15, R24, R153, RZ ;  /* 0x00000099180fc224 */ /* 0x008fe200078e02ff */
[----:B------:R1:W-:Y:S01]  /*74f0*/  @!P5 STG.E.U8 desc[UR36][R8.64+0x78], R13 ;  /* 0x0000780d0800d986 */ /* 0x0003e2000c101124 */
[----:B------:R-:W-:-:S03]  /*7500*/  ISETP.LT.OR P5, PT, R3, 0x1, !P2 ;  /* 0x000000010300780c */ /* 0x000fc600057a1670 */
[----:B------:R-:W-:Y:S01]  /*7510*/  @!P3 IMAD R25, R25, R153, RZ ;  /* 0x000000991919b224 */ /* 0x000fe200078e02ff */
[----:B------:R-:W-:Y:S01]  /*7520*/  @!P0 STG.E.U8 desc[UR36][R8.64+0x79], R151 ;  /* 0x0000799708008986 */ /* 0x000fe2000c101124 */
[----:B------:R-:W-:-:S03]  /*7530*/  ISETP.LT.OR P0, PT, R3, 0x2, !P2 ;  /* 0x000000020300780c */ /* 0x000fc60005701670 */
[----:B------:R-:W-:Y:S01]  /*7540*/  @!P4 STG.E.U8 desc[UR36][R6.64], R15 ;  /* 0x0000000f0600c986 */ /* 0x000fe2000c101124 */
        /* <DEDUP_REMOVED lines=19> */
[-C--:B------:R-:W-:Y:S01]  /*7680*/  @!P4 IMAD R9, R32, R153.reuse, RZ ;  /* 0x000000992009c224 */ /* 0x080fe200078e02ff */
        /* <DEDUP_REMOVED lines=127> */
[----:B-1----:R-:W-:-:S04]  /*7e80*/  @!P5 IMAD R13, R74, R153, RZ ;  /* 0x000000994a0dd224 */ /* 0x002fc800078e02ff */
        /* <DEDUP_REMOVED lines=12> */
[----:B------:R-:W-:-:S04]  /*7f50*/  @!P0 IMAD R9, R78, R153, RZ ;  /* 0x000000994e098224 */ /* 0x000fc800078e02ff */
[-C--:B------:R-:W-:Y:S01]  /*7f60*/  @!P4 IMAD R79, R79, R153.reuse, RZ ;  /* 0x000000994f4fc224 */ /* 0x080fe200078e02ff */
[----:B------:R1:W-:Y:S01]  /*7f70*/  @!P0 STG.E.U8 desc[UR36][R10.64+0x68], R9 ;  /* 0x000068090a008986 */ /* 0x0003e2000c101124 */
[----:B------:R-:W-:Y:S02]  /*7f80*/  ISETP.LT.OR P0, PT, R3, 0x71, !P2 ;  /* 0x000000710300780c */ /* 0x000fe40005701670 */
[----:B------:R-:W-:Y:S01]  /*7f90*/  @!P3 IMAD R81, R81, R153, RZ ;  /* 0x000000995151b224 */ /* 0x000fe200078e02ff */
[----:B------:R3:W-:Y:S01]  /*7fa0*/  @!P4 STG.E.U8 desc[UR36][R10.64+0x69], R79 ;  /* 0x0000694f0a00c986 */ /* 0x0007e2000c101124 */
[----:B------:R-:W-:-:S03]  /*7fb0*/  ISETP.LT.OR P4, PT, R3, 0x72, !P2 ;  /* 0x000000720300780c */ /* 0x000fc60005781670 */
[----:B------:R3:W-:Y:S01]  /*7fc0*/  @!P3 STG.E.U8 desc[UR36][R6.64+0x71], R81 ;  /* 0x000071510600b986 */ /* 0x0007e2000c101124 */
[C---:B------:R-:W-:Y:S02]  /*7fd0*/  ISETP.LT.OR P3, PT, R3.reuse, 0x79, !P1 ;  /* 0x000000790300780c */ /* 0x040fe40004f61670 */
[C---:B------:R-:W-:Y:S01]  /*7fe0*/  ISETP.LT.OR P1, PT, R3.reuse, 0x7a, !P1 ;  /* 0x0000007a0300780c */ /* 0x040fe20004f21670 */
[----:B------:R3:W-:Y:S01]  /*7ff0*/  @!P5 STG.E.U8 desc[UR36][R6.64+0x70], R13 ;  /* 0x0000700d0600d986 */ /* 0x0007e2000c101124 */
[C---:B------:R-:W-:Y:S02]  /*8000*/  ISETP.LT.OR P5, PT, R3.reuse, 0x79, !P2 ;  /* 0x000000790300780c */ /* 0x040fe400057a1670 */
[----:B------:R-:W-:Y:S01]  /*8010*/  ISETP.LT.OR P2, PT, R3, 0x7a, !P2 ;  /* 0x0000007a0300780c */ /* 0x000fe20005741670 */
[-C--:B------:R-:W-:Y:S02]  /*8020*/  @!P0 IMAD R3, R82, R153.reuse, RZ ;  /* 0x0000009952038224 */ /* 0x080fe400078e02ff */
[----:B------:R-:W-:-:S03]  /*8030*/  @!P4 IMAD R83, R83, R153, RZ ;  /* 0x000000995353c224 */ /* 0x000fc600078e02ff */
[----:B------:R3:W-:Y:S01]  /*8040*/  @!P0 STG.E.U8 desc[UR36][R10.64+0x70], R3 ;  /* 0x000070030a008986 */ /* 0x0007e2000c101124 */
[-C--:B0-----:R-:W-:Y:S02]  /*8050*/  @!P3 IMAD R5, R84, R153.reuse, RZ ;  /* 0x000000995405b224 */ /* 0x081fe400078e02ff */
[-C--:B------:R-:W-:Y:S01]  /*8060*/  @!P1 IMAD R85, R85, R153.reuse, RZ ;  /* 0x0000009955559224 */ /* 0x080fe200078e02ff */
[----:B------:R3:W-:Y:S01]  /*8070*/  @!P4 STG.E.U8 desc[UR36][R10.64+0x71], R83 ;  /* 0x000071530a00c986 */ /* 0x0007e2000c101124 */
[-C--:B-1----:R-:W-:Y:S02]  /*8080*/  @!P5 IMAD R9, R86, R153.reuse, RZ ;  /* 0x000000995609d224 */ /* 0x082fe400078e02ff */
[----:B------:R-:W-:Y:S01]  /*8090*/  @!P2 IMAD R87, R87, R153, RZ ;  /* 0x000000995757a224 */ /* 0x000fe200078e02ff */
[----:B------:R3:W-:Y:S04]  /*80a0*/  @!P3 STG.E.U8 desc[UR36][R6.64+0x78], R5 ;  /* 0x000078050600b986 */ /* 0x0007e8000c101124 */
[----:B------:R3:W-:Y:S04]  /*80b0*/  @!P1 STG.E.U8 desc[UR36][R6.64+0x79], R85 ;  /* 0x0000795506009986 */ /* 0x0007e8000c101124 */
[----:B------:R3:W-:Y:S04]  /*80c0*/  @!P5 STG.E.U8 desc[UR36][R10.64+0x78], R9 ;  /* 0x000078090a00d986 */ /* 0x0007e8000c101124 */
[----:B------:R3:W-:Y:S02]  /*80d0*/  @!P2 STG.E.U8 desc[UR36][R10.64+0x79], R87 ;  /* 0x000079570a00a986 */ /* 0x0007e4000c101124 */
.L_x_287:
[----:B------:R-:W-:Y:S05]  /*80e0*/  BSYNC B0 ;  /* 0x0000000000007941 */ /* 0x000fea0003800000 */
.L_x_29:
[----:B------:R-:W-:Y:S01]  /*80f0*/  ULDC UR4, c[0x0][0xc] ;  /* 0x0000030000047ab9 */ /* 0x000fe20000000800 */
[----:B------:R-:W-:Y:S01]  /*8100*/  ULDC UR5, c[0x0][0x10] ;  /* 0x0000040000057ab9 */ /* 0x000fe20000000800 */
[----:B---3--:R-:W3:Y:S01]  /*8110*/  LDC R3, c[0x0][0x14] ;  /* 0x00000500ff037b82 */ /* 0x008ee20000000800 */
[----:B------:R-:W-:Y:S01]  /*8120*/  UIMAD.WIDE.U32 UR4, UR4, UR5, URZ ;  /* 0x00000005040472a5 */ /* 0x000fe2000f8e003f */
[----:B------:R-:W-:Y:S01]  /*8130*/  PRMT R0, RZ, 0x7610, R0 ;  /* 0x00007610ff007816 */ /* 0x000fe20000000000 */
[----:B------:R-:W-:Y:S02]  /*8140*/  IMAD.MOV.U32 R23, RZ, RZ, -0x1 ;  /* 0xffffffffff177424 */ /* 0x000fe400078e00ff */
[----:B------:R-:W-:Y:S02]  /*8150*/  IMAD.MOV.U32 R22, RZ, RZ, -0x1 ;  /* 0xffffffffff167424 */ /* 0x000fe400078e00ff */
[----:B---3--:R-:W-:-:S04]  /*8160*/  IMAD.WIDE.U32 R16, R3, UR4, R16 ;  /* 0x0000000403107c25 */ /* 0x008fc8000f8e0010 */
[----:B------:R-:W-:Y:S01]  /*8170*/  IMAD R3, R3, UR5, RZ ;  /* 0x0000000503037c24 */ /* 0x000fe2000f8e02ff */
[----:B------:R-:W-:Y:S02]  /*8180*/  ULDC.64 UR4, c[0x0][0x650] ;  /* 0x0001940000047ab9 */ /* 0x000fe40000000a00 */
[----:B------:R-:W-:Y:S01]  /*8190*/  ISETP.GE.U32.AND P0, PT, R16, UR4, PT ;  /* 0x0000000410007c0c */ /* 0x000fe2000bf06070 */
[----:B------:R-:W-:-:S05]  /*81a0*/  IMAD.IADD R17, R17, 0x1, R3 ;  /* 0x0000000111117824 */ /* 0x000fca00078e0203 */
[----:B------:R-:W-:-:S13]  /*81b0*/  ISETP.GE.U32.AND.EX P0, PT, R17, UR5, PT, P0 ;  /* 0x0000000511007c0c */ /* 0x000fda000bf06100 */
[----:B------:R-:W-:Y:S05]  /*81c0*/  @P0 BRA `(.L_x_288) ;  /* 0x0000000400640947 */ /* 0x000fea0003800000 */
[----:B------:R-:W3:Y:S01]  /*81d0*/  S2R R12, SR_CTAID.X ;  /* 0x00000000000c7919 */ /* 0x000ee20000002500 */
[----:B0-----:R-:W0:Y:S01]  /*81e0*/  LDC.64 R10, c[0x0][0x628] ;  /* 0x00018a00ff0a7b82 */ /* 0x001e220000000a00 */
[----:B------:R-:W-:Y:S01]  /*81f0*/  ULDC UR4, c[0x0][0x150] ;  /* 0x0000540000047ab9 */ /* 0x000fe20000000800 */
[----:B------:R-:W-:Y:S01]  /*8200*/  IMAD.MOV.U32 R8, RZ, RZ, R16 ;  /* 0x000000ffff087224 */ /* 0x000fe200078e0010 */
[----:B------:R-:W0:Y:S01]  /*8210*/  S2R R23, SR_CTAID.Y ;  /* 0x0000000000177919 */ /* 0x000e220000002600 */
[----:B------:R-:W-:-:S04]  /*8220*/  IMAD.MOV.U32 R9, RZ, RZ, R17 ;  /* 0x000000ffff097224 */ /* 0x000fc800078e0011 */
[----:B------:R-:W1:Y:S08]  /*8230*/  LDC R21, c[0x0][0x144] ;  /* 0x00005100ff157b82 */ /* 0x000e700000000800 */
[----:B------:R-:W1:Y:S08]  /*8240*/  LDC R0, c[0x0][0x630] ;  /* 0x00018c00ff007b82 */ /* 0x000e700000000800 */
[----:B------:R-:W1:Y:S01]  /*8250*/  LDC.64 R14, c[0x0][0x620] ;  /* 0x00018800ff0e7b82 */ /* 0x000e620000000a00 */
[----:B0-----:R-:W-:-:S04]  /*8260*/  ISETP.NE.U32.AND P0, PT, R10, RZ, PT ;  /* 0x000000ff0a00720c */ /* 0x001fc80003f05070 */
[----:B------:R-:W-:Y:S02]  /*8270*/  ISETP.NE.AND.EX P0, PT, R11, RZ, PT, P0 ;  /* 0x000000ff0b00720c */ /* 0x000fe40003f05300 */
[----:B---3--:R-:W-:-:S05]  /*8280*/  I2FP.F32.U32 R3, R12 ;  /* 0x0000000c00037245 */ /* 0x008fca0000201000 */
[----:B------:R-:W-:-:S04]  /*8290*/  FMUL R3, R3, UR4 ;  /* 0x0000000403037c20 */ /* 0x000fc80008400000 */
[----:B------:R0:W3:Y:S02]  /*82a0*/  F2I.U32.TRUNC.NTZ R20, R3 ;  /* 0x0000000300147305 */ /* 0x0000e4000020f000 */
[----:B------:R-:W-:Y:S05]  /*82b0*/  @!P0 BRA `(.L_x_289) ;  /* 0x0000000000288947 */ /* 0x000fea0003800000 */
[----:B0-----:R-:W0:Y:S02]  /*82c0*/  LDC R3, c[0x0][0x634] ;  /* 0x00018d00ff037b82 */ /* 0x001e240000000800 */
[----:B0-----:R-:W-:-:S05]  /*82d0*/  IADD3 R3, P0, R16, R3, RZ ;  /* 0x0000000310037210 */ /* 0x001fca0007f1e0ff */
[----:B------:R-:W-:-:S04]  /*82e0*/  IMAD.X R13, RZ, RZ, R17, P0 ;  /* 0x000000ffff0d7224 */ /* 0x000fc800000e0611 */
[----:B------:R-:W-:-:S04]  /*82f0*/  IMAD.WIDE.U32 R4, R13, R10, RZ ;  /* 0x0000000a0d047225 */ /* 0x000fc800078e00ff */
[----:B-1----:R-:W-:-:S04]  /*8300*/  IMAD.WIDE.U32 R6, P0, R3, R11, R4 ;  /* 0x0000000b03067225 */ /* 0x002fc80007800004 */
[----:B------:R-:W-:-:S04]  /*8310*/  IMAD.WIDE.U32 R4, R3, R10, RZ ;  /* 0x0000000a03047225 */ /* 0x000fc800078e00ff */
[----:B------:R-:W-:Y:S01]  /*8320*/  IMAD.X R9, RZ, RZ, RZ, P0 ;  /* 0x000000ffff097224 */ /* 0x000fe200000e06ff */
[----:B------:R-:W-:Y:S01]  /*8330*/  IADD3 RZ, P0, R5, R6, RZ ;  /* 0x0000000605ff7210 */ /* 0x000fe20007f1e0ff */
[----:B------:R-:W-:-:S04]  /*8340*/  IMAD.MOV.U32 R8, RZ, RZ, R7 ;  /* 0x000000ffff087224 */ /* 0x000fc800078e0007 */
[----:B------:R-:W-:-:S08]  /*8350*/  IMAD.WIDE.U32.X R8, R13, R11, R8, P0 ;  /* 0x0000000b0d087225 */ /* 0x000fd000000e0408 */
.L_x_289:
[----:B------:R-:W2:Y:S01]  /*8360*/  LDC.64 R26, c[0x0][0x640] ;  /* 0x00019000ff1a7b82 */ /* 0x000ea20000000a00 */
[-CC-:B-1----:R-:W-:Y:S01]  /*8370*/  SHF.R.U64 R22, R8, R0.reuse, R9.reuse ;  /* 0x0000000008167219 */ /* 0x182fe20000001209 */
[----:B---3--:R-:W-:Y:S01]  /*8380*/  IMAD.MOV R20, RZ, RZ, -R20 ;  /* 0x000000ffff147224 */ /* 0x008fe200078e0a14 */
[----:B------:R-:W-:Y:S01]  /*8390*/  SHF.R.U32.HI R0, RZ, R0, R9 ;  /* 0x00000000ff007219 */ /* 0x000fe20000011609 */
[----:B------:R-:W-:Y:S01]  /*83a0*/  ULDC UR4, c[0x0][0x154] ;  /* 0x0000550000047ab9 */ /* 0x000fe20000000800 */
[----:B0-----:R-:W-:Y:S01]  /*83b0*/  IADD3 R3, P0, RZ, -R22, RZ ;  /* 0x80000016ff037210 */ /* 0x001fe20007f1e0ff */
[----:B------:R-:W-:Y:S02]  /*83c0*/  IMAD R21, R21, R20, R12 ;  /* 0x0000001415157224 */ /* 0x000fe400078e020c */
[----:B------:R-:W0:Y:S01]  /*83d0*/  LDC R6, c[0x0][0x618] ;  /* 0x00018600ff067b82 */ /* 0x000e220000000800 */
[----:B------:R-:W-:Y:S02]  /*83e0*/  IMAD.MOV.U32 R7, RZ, RZ, 0x1 ;  /* 0x00000001ff077424 */ /* 0x000fe400078e00ff */
[----:B------:R-:W-:-:S04]  /*83f0*/  IMAD.X R5, RZ, RZ, ~R0, P0 ;  /* 0x000000ffff057224 */ /* 0x000fc800000e0e00 */
[-C--:B------:R-:W-:Y:S01]  /*8400*/  IMAD R0, R5, R14.reuse, RZ ;  /* 0x0000000e05007224 */ /* 0x080fe200078e02ff */
[----:B------:R-:W1:Y:S01]  /*8410*/  LDC R8, c[0x0][0x608] ;  /* 0x00018200ff087b82 */ /* 0x000e620000000800 */
[----:B------:R-:W-:-:S04]  /*8420*/  IMAD.WIDE.U32 R4, R3, R14, R16 ;  /* 0x0000000e03047225 */ /* 0x000fc800078e0010 */
[----:B------:R-:W-:Y:S01]  /*8430*/  IMAD R3, R3, R15, R0 ;  /* 0x0000000f03037224 */ /* 0x000fe200078e0200 */
[----:B------:R-:W-:Y:S02]  /*8440*/  I2FP.F32.U32 R0, R23 ;  /* 0x0000001700007245 */ /* 0x000fe40000201000 */
[----:B------:R-:W3:Y:S01]  /*8450*/  LDC R24, c[0x0][0x658] ;  /* 0x00019600ff187b82 */ /* 0x000ee20000000800 */
[----:B------:R-:W-:Y:S01]  /*8460*/  IMAD.IADD R3, R5, 0x1, R3 ;  /* 0x0000000105037824 */ /* 0x000fe200078e0203 */
[----:B--2---:R-:W-:Y:S01]  /*8470*/  ISETP.NE.U32.AND P0, PT, R26, RZ, PT ;  /* 0x000000ff1a00720c */ /* 0x004fe20003f05070 */
[----:B------:R-:W-:Y:S01]  /*8480*/  FMUL R0, R0, UR4 ;  /* 0x0000000400007c20 */ /* 0x000fe20008400000 */
[----:B------:R-:W-:Y:S02]  /*8490*/  IMAD.MOV.U32 R5, RZ, RZ, -0x1 ;  /* 0xffffffffff057424 */ /* 0x000fe400078e00ff */
[----:B------:R-:W-:Y:S01]  /*84a0*/  ISETP.NE.AND.EX P0, PT, R27, RZ, PT, P0 ;  /* 0x000000ff1b00720c */ /* 0x000fe20003f05300 */
[----:B------:R2:W2:Y:S01]  /*84b0*/  F2I.U32.TRUNC.NTZ R13, R0 ;  /* 0x00000000000d7305 */ /* 0x0004a2000020f000 */
[----:B------:R-:W2:Y:S01]  /*84c0*/  LDC R20, c[0x0][0x148] ;  /* 0x00005200ff147b82 */ /* 0x000ea20000000800 */
[----:B0-----:R-:W-:-:S02]  /*84d0*/  SHF.R.U64 R12, R4, R6, R3 ;  /* 0x00000006040c7219 */ /* 0x001fc40000001203 */
[----:B------:R-:W-:-:S05]  /*84e0*/  SHF.R.U32.HI R3, RZ, R6, R3 ;  /* 0x00000006ff037219 */ /* 0x000fca0000011603 */
[----:B------:R-:W0:Y:S01]  /*84f0*/  LDC R15, c[0x0][0x600] ;  /* 0x00018000ff0f7b82 */ /* 0x000e220000000800 */
[-CC-:B-1----:R-:W-:Y:S02]  /*8500*/  SHF.R.U64 R10, R12, R8.reuse, R3.reuse ;  /* 0x000000080c0a7219 */ /* 0x182fe40000001203 */
[----:B------:R-:W-:-:S05]  /*8510*/  SHF.R.U32.HI R3, RZ, R8, R3 ;  /* 0x00000008ff037219 */ /* 0x000fca0000011603 */
[----:B------:R-:W1:Y:S01]  /*8520*/  LDC R28, c[0x0][0x648] ;  /* 0x00019200ff1c7b82 */ /* 0x000e620000000800 */
[-C--:B---3--:R-:W-:Y:S02]  /*8530*/  SHF.L.U32 R4, R5, R24.reuse, RZ ;  /* 0x0000001805047219 */ /* 0x088fe400000006ff */
[--C-:B------:R-:W-:Y:S02]  /*8540*/  SHF.R.U64 R14, R10, R24, R3.reuse ;  /* 0x000000180a0e7219 */ /* 0x100fe40000001203 */
[----:B------:R-:W-:Y:S02]  /*8550*/  LOP3.LUT R25, RZ, R4, RZ, 0x33, !PT ;  /* 0x00000004ff197212 */ /* 0x000fe400078e33ff */
[-C--:B------:R-:W-:Y:S01]  /*8560*/  SHF.R.U32.HI R5, RZ, R24.reuse, R3 ;  /* 0x00000018ff057219 */ /* 0x080fe20000011603 */
[----:B------:R-:W3:Y:S01]  /*8570*/  LDC R29, c[0x0][0x638] ;  /* 0x00018e00ff1d7b82 */ /* 0x000ee20000000800 */
[----:B------:R-:W-:Y:S01]  /*8580*/  SHF.L.U32 R152, R7, R24, RZ ;  /* 0x0000001807987219 */ /* 0x000fe200000006ff */
[----:B------:R-:W-:-:S06]  /*8590*/  IMAD.MOV.U32 R4, RZ, RZ, R14 ;  /* 0x000000ffff047224 */ /* 0x000fcc00078e000e */
[----:B------:R-:W0:Y:S01]  /*85a0*/  LDC R30, c[0x0][0x610] ;  /* 0x00018400ff1e7b82 */ /* 0x000e220000000800 */
[----:B------:R-:W-:Y:S05]  /*85b0*/  @!P0 BRA `(.L_x_290) ;  /* 0x0000000000288947 */ /* 0x000fea0003800000 */
[----:B------:R-:W4:Y:S02]  /*85c0*/  LDC R3, c[0x0][0x64c] ;  /* 0x00019300ff037b82 */ /* 0x000f240000000800 */
[----:B----4-:R-:W-:-:S05]  /*85d0*/  IADD3 R3, P0, R14, R3, RZ ;  /* 0x000000030e037210 */ /* 0x010fca0007f1e0ff */
        /* <DEDUP_REMOVED lines=8> */
.L_x_290:
[----:B------:R-:W-:Y:S01]  /*8660*/  ISETP.NE.AND P0, PT, R2, 0x1, PT ;  /* 0x000000010200780c */ /* 0x000fe20003f05270 */
[----:B0-----:R-:W-:Y:S01]  /*8670*/  VIADD R7, R15, 0xffffffff ;  /* 0xffffffff0f077836 */ /* 0x001fe20000000000 */
[----:B-12---:R-:W-:Y:S01]  /*8680*/  SHF.R.U64 R0, R4, R28, R5 ;  /* 0x0000001c04007219 */ /* 0x006fe20000001205 */
[----:B------:R-:W-:Y:S01]  /*8690*/  IMAD.MOV R13, RZ, RZ, -R13 ;  /* 0x000000ffff0d7224 */ /* 0x000fe200078e0a0d */
[----:B------:R-:W-:Y:S01]  /*86a0*/  LOP3.LUT R5, R10, R25, RZ, 0xc0, !PT ;  /* 0x000000190a057212 */ /* 0x000fe200078ec0ff */
[----:B------:R-:W-:Y:S02]  /*86b0*/  IMAD.MOV.U32 R4, RZ, RZ, 0x1 ;  /* 0x00000001ff047424 */ /* 0x000fe400078e00ff */
[----:B------:R-:W-:Y:S02]  /*86c0*/  IMAD.MOV R3, RZ, RZ, -R0 ;  /* 0x000000ffff037224 */ /* 0x000fe400078e0a00 */
[----:B------:R-:W-:Y:S01]  /*86d0*/  IMAD R152, R152, R0, R5 ;  /* 0x0000000098987224 */ /* 0x000fe200078e0205 */
[----:B------:R-:W-:Y:S01]  /*86e0*/  LOP3.LUT R5, R12, R7, RZ, 0xc0, !PT ;  /* 0x000000070c057212 */ /* 0x000fe200078ec0ff */
[----:B---3--:R-:W-:-:S02]  /*86f0*/  IMAD R0, R3, R29, R14 ;  /* 0x0000001d03007224 */ /* 0x008fc400078e020e */
[----:B------:R-:W-:Y:S02]  /*8700*/  @P0 IMAD R21, R20, R13, R23 ;  /* 0x0000000d14150224 */ /* 0x000fe400078e0217 */
[----:B------:R-:W-:Y:S01]  /*8710*/  IMAD R3, R0, R15, R5 ;  /* 0x0000000f00037224 */ /* 0x000fe200078e0205 */
[----:B------:R-:W-:Y:S01]  /*8720*/  PRMT R0, R4, 0x7610, R0 ;  /* 0x0000761004007816 */ /* 0x000fe20000000000 */
[----:B------:R-:W-:-:S05]  /*8730*/  IMAD R152, R152, R30, R21 ;  /* 0x0000001e98987224 */ /* 0x000fca00078e0215 */
[----:B------:R-:W-:Y:S02]  /*8740*/  SEL R23, R3, R152, !P0 ;  /* 0x0000009803177207 */ /* 0x000fe40004000000 */
[----:B------:R-:W-:-:S07]  /*8750*/  SEL R152, R152, R3, !P0 ;  /* 0x0000000398987207 */ /* 0x000fce0004000000 */
.L_x_288:
[----:B------:R-:W-:-:S13]  /*8760*/  LOP3.LUT P0, RZ, R0, 0xff, RZ, 0xc0, !PT ;  /* 0x000000ff00ff7812 */ /* 0x000fda000780c0ff */
[----:B------:R-:W-:Y:S05]  /*8770*/  @P0 BRA `(.L_x_291) ;  /* 0xffffff8800680947 */ /* 0x000fea000383ffff */
[----:B------:R-:W-:Y:S05]  /*8780*/  EXIT ;  /* 0x000000000000794d */ /* 0x000fea0003800000 */
.L_x_4:
[----:B0-----:R-:W-:Y:S01]  /*8790*/  ULDC.64 UR4, c[0x0][0x650] ;  /* 0x0001940000047ab9 */ /* 0x001fe20000000a00 */
        /* <DEDUP_REMOVED lines=25> */
.L_x_293:
[--C-:B------:R-:W-:Y:S01]  /*8930*/  SHF.R.U64 R12, R10, R14, R11.reuse ;  /* 0x0000000e0a0c7219 */ /* 0x100fe2000000120b */
[----:B------:R-:W0:Y:S01]  /*8940*/  LDC R22, c[0x0][0x618] ;  /* 0x00018600ff167b82 */ /* 0x000e220000000800 */
[----:B------:R-:W-:Y:S01]  /*8950*/  I2FP.F32.U32 R6, R4 ;  /* 0x0000000400067245 */ /* 0x000fe20000201000 */
[----:B------:R-:W-:Y:S01]  /*8960*/  ULDC UR4, c[0x0][0x150] ;  /* 0x0000540000047ab9 */ /* 0x000fe20000000800 */
[----:B------:R-:W-:Y:S02]  /*8970*/  SHF.R.U32.HI R5, RZ, R14, R11 ;  /* 0x0000000eff057219 */ /* 0x000fe4000001160b */
[----:B------:R-:W-:Y:S01]  /*8980*/  IADD3 R9, P0, RZ, -R12, RZ ;  /* 0x8000000cff097210 */ /* 0x000fe20007f1e0ff */
[----:B------:R-:W-:Y:S01]  /*8990*/  FMUL R11, R6, UR4 ;  /* 0x00000004060b7c20 */ /* 0x000fe20008400000 */
[----:B------:R-:W-:Y:S01]  /*89a0*/  ULDC UR4, c[0x0][0x154] ;  /* 0x0000550000047ab9 */ /* 0x000fe20000000800 */
[----:B------:R-:W1:Y:S02]  /*89b0*/  LDC.64 R24, c[0x0][0x640] ;  /* 0x00019000ff187b82 */ /* 0x000e640000000a00 */
[----:B------:R-:W-:-:S02]  /*89c0*/  IMAD.X R5, RZ, RZ, ~R5, P0 ;  /* 0x000000ffff057224 */ /* 0x000fc400000e0e05 */
[----:B------:R-:W2:Y:S01]  /*89d0*/  F2I.U32.TRUNC.NTZ R11, R11 ;  /* 0x0000000b000b7305 */ /* 0x000ea2000020f000 */
[----:B------:R-:W-:-:S03]  /*89e0*/  IMAD.WIDE.U32 R6, R9, R20, R16 ;  /* 0x0000001409067225 */ /* 0x000fc600078e0010 */
[----:B------:R-:W3:Y:S01]  /*89f0*/  LDC R13, c[0x0][0x144] ;  /* 0x00005100ff0d7b82 */ /* 0x000ee20000000800 */
[----:B------:R-:W-:-:S04]  /*8a00*/  IMAD R8, R5, R20, RZ ;  /* 0x0000001405087224 */ /* 0x000fc800078e02ff */
[----:B------:R-:W-:Y:S02]  /*8a10*/  IMAD R5, R9, R21, R8 ;  /* 0x0000001509057224 */ /* 0x000fe400078e0208 */
[----:B------:R-:W-:Y:S01]  /*8a20*/  IMAD.MOV.U32 R8, RZ, RZ, -0x1 ;  /* 0xffffffffff087424 */ /* 0x000fe200078e00ff */
[----:B------:R-:W4:Y:S01]  /*8a30*/  LDC R14, c[0x0][0x608] ;  /* 0x00018200ff0e7b82 */ /* 0x000f220000000800 */
[----:B------:R-:W-:Y:S01]  /*8a40*/  IMAD.IADD R5, R7, 0x1, R5 ;  /* 0x0000000107057824 */ /* 0x000fe200078e0205 */
[----:B------:R-:W-:-:S04]  /*8a50*/  I2FP.F32.U32 R7, R3 ;  /* 0x0000000300077245 */ /* 0x000fc80000201000 */
[-C--:B0-----:R-:W-:Y:S01]  /*8a60*/  SHF.R.U64 R10, R6, R22.reuse, R5 ;  /* 0x00000016060a7219 */ /* 0x081fe20000001205 */
[----:B--2---:R-:W-:Y:S01]  /*8a70*/  IMAD.MOV R6, RZ, RZ, -R11 ;  /* 0x000000ffff067224 */ /* 0x004fe200078e0a0b */
[----:B------:R-:W0:Y:S01]  /*8a80*/  LDC R9, c[0x0][0x658] ;  /* 0x00019600ff097b82 */ /* 0x000e220000000800 */
[----:B-1----:R-:W-:Y:S01]  /*8a90*/  ISETP.NE.U32.AND P0, PT, R24, RZ, PT ;  /* 0x000000ff1800720c */ /* 0x002fe20003f05070 */
[----:B------:R-:W-:Y:S01]  /*8aa0*/  FMUL R7, R7, UR4 ;  /* 0x0000000407077c20 */ /* 0x000fe20008400000 */
[----:B------:R-:W-:Y:S02]  /*8ab0*/  SHF.R.U32.HI R5, RZ, R22, R5 ;  /* 0x00000016ff057219 */ /* 0x000fe40000011605 */
[----:B------:R-:W-:-:S03]  /*8ac0*/  ISETP.NE.AND.EX P0, PT, R25, RZ, PT, P0 ;  /* 0x000000ff1900720c */ /* 0x000fc60003f05300 */
[----:B------:R-:W1:Y:S01]  /*8ad0*/  LDC R20, c[0x0][0x148] ;  /* 0x00005200ff147b82 */ /* 0x000e620000000800 */
[----:B---3--:R-:W-:Y:S02]  /*8ae0*/  IMAD R23, R13, R6, R4 ;  /* 0x000000060d177224 */ /* 0x008fe400078e0204 */
[----:B------:R-:W-:-:S05]  /*8af0*/  IMAD.MOV.U32 R6, RZ, RZ, 0x1 ;  /* 0x00000001ff067424 */ /* 0x000fca00078e00ff */
[----:B------:R-:W2:Y:S01]  /*8b00*/  LDC R21, c[0x0][0x600] ;  /* 0x00018000ff157b82 */ /* 0x000ea20000000800 */
[-CC-:B----4-:R-:W-:Y:S02]  /*8b10*/  SHF.R.U64 R13, R10, R14.reuse, R5.reuse ;  /* 0x0000000e0a0d7219 */ /* 0x190fe40000001205 */
[----:B------:R-:W-:Y:S02]  /*8b20*/  SHF.R.U32.HI R4, RZ, R14, R5 ;  /* 0x0000000eff047219 */ /* 0x000fe40000011605 */
[----:B------:R3:W4:Y:S03]  /*8b30*/  F2I.U32.TRUNC.NTZ R14, R7 ;  /* 0x00000007000e7305 */ /* 0x000726000020f000 */
[----:B------:R-:W1:Y:S01]  /*8b40*/  LDC R26, c[0x0][0x648] ;  /* 0x00019200ff1a7b82 */ /* 0x000e620000000800 */
[-C--:B0-----:R-:W-:Y:S02]  /*8b50*/  SHF.R.U64 R15, R13, R9.reuse, R4 ;  /* 0x000000090d0f7219 */ /* 0x081fe40000001204 */
[----:B------:R-:W-:-:S02]  /*8b60*/  SHF.L.U32 R8, R8, R9, RZ ;  /* 0x0000000908087219 */ /* 0x000fc400000006ff */
[-C--:B------:R-:W-:Y:S01]  /*8b70*/  SHF.R.U32.HI R5, RZ, R9.reuse, R4 ;  /* 0x00000009ff057219 */ /* 0x080fe20000011604 */
[----:B------:R-:W-:Y:S01]  /*8b80*/  IMAD.MOV.U32 R4, RZ, RZ, R15 ;  /* 0x000000ffff047224 */ /* 0x000fe200078e000f */
[----:B------:R-:W-:Y:S01]  /*8b90*/  SHF.L.U32 R22, R6, R9, RZ ;  /* 0x0000000906167219 */ /* 0x000fe200000006ff */
[----:B------:R-:W0:Y:S01]  /*8ba0*/  LDC R27, c[0x0][0x638] ;  /* 0x00018e00ff1b7b82 */ /* 0x000e220000000800 */
[----:B------:R-:W-:-:S07]  /*8bb0*/  LOP3.LUT R28, RZ, R8, RZ, 0x33, !PT ;  /* 0x00000008ff1c7212 */ /* 0x000fce00078e33ff */
        /* <DEDUP_REMOVED lines=12> */
.L_x_294:
[----:B------:R-:W-:Y:S01]  /*8c80*/  ISETP.NE.AND P0, PT, R2, 0x1, PT ;  /* 0x000000010200780c */ /* 0x000fe20003f05270 */
[----:B--2---:R-:W-:Y:S01]  /*8c90*/  VIADD R7, R21, 0xffffffff ;  /* 0xffffffff15077836 */ /* 0x004fe20000000000 */
[----:B-1----:R-:W-:Y:S01]  /*8ca0*/  SHF.R.U64 R5, R4, R26, R5 ;  /* 0x0000001a04057219 */ /* 0x002fe20000001205 */
[----:B------:R-:W-:Y:S01]  /*8cb0*/  IMAD.MOV R14, RZ, RZ, -R14 ;  /* 0x000000ffff0e7224 */ /* 0x000fe200078e0a0e */
[----:B------:R-:W-:Y:S01]  /*8cc0*/  LOP3.LUT R4, R13, R28, RZ, 0xc0, !PT ;  /* 0x0000001c0d047212 */ /* 0x000fe200078ec0ff */
[----:B------:R-:W-:Y:S01]  /*8cd0*/  IMAD.MOV.U32 R8, RZ, RZ, R12 ;  /* 0x000000ffff087224 */ /* 0x000fe200078e000c */
[----:B------:R-:W-:Y:S01]  /*8ce0*/  LOP3.LUT R10, R10, R7, RZ, 0xc0, !PT ;  /* 0x000000070a0a7212 */ /* 0x000fe200078ec0ff */
[----:B------:R-:W-:Y:S02]  /*8cf0*/  IMAD.MOV R6, RZ, RZ, -R5 ;  /* 0x000000ffff067224 */ /* 0x000fe400078e0a05 */
[----:B------:R-:W-:-:S04]  /*8d00*/  IMAD R4, R22, R5, R4 ;  /* 0x0000000516047224 */ /* 0x000fc800078e0204 */
[----:B------:R-:W-:Y:S02]  /*8d10*/  @P0 IMAD R23, R20, R14, R3 ;  /* 0x0000000e14170224 */ /* 0x000fe400078e0203 */
[----:B0-----:R-:W-:Y:S02]  /*8d20*/  IMAD R3, R6, R27, R15 ;  /* 0x0000001b06037224 */ /* 0x001fe400078e020f */
[----:B------:R-:W-:Y:S02]  /*8d30*/  IMAD R7, R4, R29, R23 ;  /* 0x0000001d04077224 */ /* 0x000fe400078e0217 */
[----:B------:R-:W-:Y:S02]  /*8d40*/  IMAD R4, R3, R21, R10 ;  /* 0x0000001503047224 */ /* 0x000fe400078e020a */
[----:B------:R-:W-:-:S03]  /*8d50*/  IMAD.MOV.U32 R6, RZ, RZ, 0x1 ;  /* 0x00000001ff067424 */ /* 0x000fc600078e00ff */
[----:B------:R-:W-:Y:S02]  /*8d60*/  SEL R9, R4, R7, !P0 ;  /* 0x0000000704097207 */ /* 0x000fe40004000000 */
[----:B------:R-:W-:-:S07]  /*8d70*/  SEL R7, R7, R4, !P0 ;  /* 0x0000000407077207 */ /* 0x000fce0004000000 */
.L_x_292:
[----:B------:R-:W-:-:S08]  /*8d80*/  NOP ;  /* 0x0000000000007918 */ /* 0x000fd00000000000 */
[----:B------:R-:W0:-:S00]  /*8d90*/  USETMAXREG.DEALLOC.CTAPOOL 0x28 ;  /* 0x00000028000079c8 */ /* 0x000e0000080e0500 */
[----:B0-----:R-:W-:-:S13]  /*8da0*/  ISETP.NE.AND P0, PT, R0, RZ, PT ;  /* 0x000000ff0000720c */ /* 0x001fda0003f05270 */
[----:B------:R-:W-:Y:S05]  /*8db0*/  @P0 EXIT ;  /* 0x000000000000094d */ /* 0x000fea0003800000 */
[----:B------:R-:W-:Y:S01]  /*8dc0*/  LOP3.LUT P0, RZ, R6, 0xff, RZ, 0xc0, !PT ;  /* 0x000000ff06ff7812 */ /* 0x000fe2000780c0ff */
[----:B------:R-:W-:Y:S02]  /*8dd0*/  IMAD.MOV.U32 R0, RZ, RZ, 0x1 ;  /* 0x00000001ff007424 */ /* 0x000fe400078e00ff */
[----:B------:R-:W-:-:S10]  /*8de0*/  IMAD.MOV.U32 R12, RZ, RZ, RZ ;  /* 0x000000ffff0c7224 */ /* 0x000fd400078e00ff */
[----:B------:R-:W-:Y:S05]  /*8df0*/  @!P0 BRA `(.L_x_295) ;  /* 0x0000000c00308947 */ /* 0x000fea0003800000 */
[----:B------:R-:W0:Y:S01]  /*8e00*/  LDC R0, c[0x0][0x28c] ;  /* 0x0000a300ff007b82 */ /* 0x000e220000000800 */
[----:B------:R-:W-:Y:S01]  /*8e10*/  ULDC UR5, c[0x0][0x600] ;  /* 0x0001800000057ab9 */ /* 0x000fe20000000800 */
[----:B------:R-:W-:Y:S01]  /*8e20*/  ULDC UR4, c[0x0][0xc] ;  /* 0x0000030000047ab9 */ /* 0x000fe20000000800 */
[----:B------:R-:W-:Y:S01]  /*8e30*/  UIADD3 UR16, UR5, -0x1, URZ ;  /* 0xffffffff05107890 */ /* 0x000fe2000fffe03f */
[C---:B------:R-:W-:Y:S01]  /*8e40*/  LOP3.LUT P2, RZ, R18.reuse, 0x7f, RZ, 0xc0, !PT ;  /* 0x0000007f12ff7812 */ /* 0x040fe2000784c0ff */
[----:B------:R-:W-:Y:S01]  /*8e50*/  ULDC UR6, c[0x0][0x658] ;  /* 0x0001960000067ab9 */ /* 0x000fe20000000800 */
[----:B------:R-:W-:Y:S01]  /*8e60*/  ULDC UR5, c[0x0][0x10] ;  /* 0x0000040000057ab9 */ /* 0x000fe20000000800 */
[----:B------:R-:W-:Y:S01]  /*8e70*/  UMOV UR7, 0xffffffff ;  /* 0xffffffff00077882 */ /* 0x000fe20000000000 */
[----:B------:R-:W-:Y:S01]  /*8e80*/  UMOV UR8, 0x1 ;  /* 0x0000000100087882 */ /* 0x000fe20000000000 */
[----:B------:R-:W-:Y:S01]  /*8e90*/  UIMAD.WIDE.U32 UR4, UR4, UR5, URZ ;  /* 0x00000005040472a5 */ /* 0x000fe2000f8e003f */
[----:B------:R-:W-:Y:S01]  /*8ea0*/  LOP3.LUT P0, RZ, R18, 0x1f, RZ, 0xc0, !PT ;  /* 0x0000001f12ff7812 */ /* 0x000fe2000780c0ff */
[----:B------:R-:W-:Y:S01]  /*8eb0*/  USHF.L.U32 UR7, UR7, UR6, URZ ;  /* 0x0000000607077299 */ /* 0x000fe2000800063f */
[----:B------:R-:W-:Y:S01]  /*8ec0*/  BSSY B0, `(.L_x_295) ;  /* 0x00000bf000007945 */ /* 0x000fe20003800000 */
[----:B------:R-:W-:Y:S01]  /*8ed0*/  USHF.L.U32 UR18, UR8, UR6, URZ ;  /* 0x0000000608127299 */ /* 0x000fe2000800063f */
[----:B------:R-:W-:Y:S01]  /*8ee0*/  IMAD.MOV.U32 R13, RZ, RZ, 0x1 ;  /* 0x00000001ff0d7424 */ /* 0x000fe200078e00ff */
[----:B------:R-:W-:Y:S01]  /*8ef0*/  LOP3.LUT R11, R19, 0x2, RZ, 0xfc, !PT ;  /* 0x00000002130b7812 */ /* 0x000fe200078efcff */
[----:B------:R-:W-:Y:S01]  /*8f00*/  ULDC UR6, c[0x0][0x14] ;  /* 0x0000050000067ab9 */ /* 0x000fe20000000800 */
[----:B------:R-:W-:Y:S01]  /*8f10*/  PLOP3.LUT P0, PT, P0, P2, PT, 0x8a, 0x0 ;  /* 0x000000000000781c */ /* 0x000fe20000705172 */
[----:B------:R-:W-:Y:S01]  /*8f20*/  UIMAD.WIDE.U32 UR20, UR4, UR6, URZ ;  /* 0x00000006041472a5 */ /* 0x000fe2000f8e003f */
[----:B------:R-:W-:Y:S01]  /*8f30*/  IMAD.MOV.U32 R12, RZ, RZ, RZ ;  /* 0x000000ffff0c7224 */ /* 0x000fe200078e00ff */
[----:B------:R-:W-:-:S02]  /*8f40*/  UIMAD UR13, UR5, UR6, URZ ;  /* 0x00000006050d72a4 */ /* 0x000fc4000f8e023f */
[----:B------:R-:W-:Y:S01]  /*8f50*/  ULOP3.LUT UR17, URZ, UR7, URZ, 0x33, !UPT ;  /* 0x000000073f117292 */ /* 0x000fe2000f8e333f */
[----:B0-----:R-:W-:Y:S01]  /*8f60*/  VIADD R0, R0, 0x1f ;  /* 0x0000001f00007836 */ /* 0x001fe20000000000 */
[----:B------:R-:W-:Y:S01]  /*8f70*/  UIADD3 UR13, UR21, UR13, URZ ;  /* 0x0000000d150d7290 */ /* 0x000fe2000fffe03f */
[----:B------:R-:W-:-:S03]  /*8f80*/  ULDC.64 UR22, c[0x0][0x198] ;  /* 0x0000660000167ab9 */ /* 0x000fc60000000a00 */
[----:B------:R-:W-:-:S04]  /*8f90*/  SHF.R.S32.HI R3, RZ, 0x1f, R0 ;  /* 0x0000001fff037819 */ /* 0x000fc80000011400 */
[----:B------:R-:W-:Y:S01]  /*8fa0*/  LEA.HI R3, R3, R0, RZ, 0x5 ;  /* 0x0000000003037211 */ /* 0x000fe200078f28ff */
[----:B------:R-:W-:-:S03]  /*8fb0*/  IMAD.MOV.U32 R0, RZ, RZ, 0x1 ;  /* 0x00000001ff007424 */ /* 0x000fc600078e00ff */
[----:B------:R-:W-:-:S05]  /*8fc0*/  SHF.R.S32.HI R3, RZ, 0x5, R3 ;  /* 0x00000005ff037819 */ /* 0x000fca0000011403 */
[----:B------:R-:W-:-:S07]  /*8fd0*/  VIADD R10, R3, 0x1 ;  /* 0x00000001030a7836 */ /* 0x000fce0000000000 */
.L_x_307:
[----:B------:R-:W-:-:S03]  /*8fe0*/  UMOV UR4, 0xffffffff ;  /* 0xffffffff00047882 */ /* 0x000fc60000000000 */
[----:B------:R-:W-:Y:S05]  /*8ff0*/  BRA.DIV UR4, `(.L_x_296) ;  /* 0x0000001604907947 */ /* 0x000fea000b800000 */
[----:B------:R-:W-:-:S13]  /*9000*/  ELECT P6, URZ, PT ;  /* 0x00000000003f782f */ /* 0x000fda00038c0000 */
.L_x_332:
[----:B------:R-:W0:Y:S01]  /*9010*/  LDC R4, c[0x0][0x28c] ;  /* 0x0000a300ff047b82 */ /* 0x000e220000000800 */
[----:B------:R-:W-:Y:S01]  /*9020*/  BSSY B1, `(.L_x_297) ;  /* 0x0000037000017945 */ /* 0x000fe20003800000 */
[----:B0-----:R-:W-:-:S13]  /*9030*/  ISETP.LT.OR P6, PT, R4, 0x1, !P6 ;  /* 0x000000010400780c */ /* 0x001fda00077c1670 */
[----:B------:R-:W-:Y:S05]  /*9040*/  @P6 BRA `(.L_x_298) ;  /* 0x0000000000d06947 */ /* 0x000fea0003800000 */
[----:B------:R-:W-:Y:S02]  /*9050*/  IMAD.SHL.U32 R15, R9, 0x80, RZ ;  /* 0x00000080090f7824 */ /* 0x000fe400078e00ff */
[----:B------:R-:W-:Y:S02]  /*9060*/  IMAD.SHL.U32 R18, R7, 0x100, RZ ;  /* 0x0000010007127824 */ /* 0x000fe400078e00ff */
[----:B------:R-:W-:Y:S02]  /*9070*/  IMAD.MOV.U32 R20, RZ, RZ, RZ ;  /* 0x000000ffff147224 */ /* 0x000fe400078e00ff */
[----:B------:R-:W-:Y:S02]  /*9080*/  IMAD.MOV.U32 R4, RZ, RZ, R10 ;  /* 0x000000ffff047224 */ /* 0x000fe400078e000a */
[----:B------:R-:W-:Y:S02]  /*9090*/  IMAD.MOV.U32 R5, RZ, RZ, R0 ;  /* 0x000000ffff057224 */ /* 0x000fe400078e0000 */
[----:B------:R-:W-:-:S07]  /*90a0*/  IMAD.MOV.U32 R6, RZ, RZ, R12 ;  /* 0x000000ffff067224 */ /* 0x000fce00078e000c */
.L_x_302:
[----:B------:R-:W0:Y:S01]  /*90b0*/  S2R R14, SR_CgaCtaId ;  /* 0x00000000000e7919 */ /* 0x000e220000008800 */
[----:B------:R-:W-:Y:S01]  /*90c0*/  MOV R7, 0x400 ;  /* 0x0000040000077802 */ /* 0x000fe20000000f00 */
[----:B------:R-:W1:Y:S03]  /*90d0*/  @!P2 LDC R9, c[0x0][0x500] ;  /* 0x00014000ff09ab82 */ /* 0x000e660000000800 */
[----:B0-----:R-:W-:Y:S02]  /*90e0*/  LEA R21, R14, R7, 0x18 ;  /* 0x000000070e157211 */ /* 0x001fe400078ec0ff */
[----:B------:R-:W-:-:S03]  /*90f0*/  SHF.L.U32 R7, R5, 0x1f, RZ ;  /* 0x0000001f05077819 */ /* 0x000fc600000006ff */
[----:B------:R-:W-:-:S04]  /*9100*/  IMAD R14, R6, 0x8, R21 ;  /* 0x00000008060e7824 */ /* 0x000fc800078e0215 */
[----:B------:R-:W0:Y:S02]  /*9110*/  SYNCS.PHASECHK.TRANS64.TRYWAIT P1, [R14+URZ+0x90], R7 ;  /* 0x000090070e0075a7 */ /* 0x000e24000802017f */
[----:B01----:R-:W-:Y:S05]  /*9120*/  @!P1 BRA `(.L_x_299) ;  /* 0x0000001400649947 */ /* 0x003fea0003800000 */
.L_x_333:
[----:B0-----:R-:W-:Y:S01]  /*9130*/  PRMT R7, R11, 0x9910, RZ ;  /* 0x000099100b077816 */ /* 0x001fe200000000ff */
[----:B------:R0:W-:Y:S03]  /*9140*/  @!P2 SYNCS.ARRIVE.TRANS64 RZ, [R14+URZ], R9 ;  /* 0x000000090effa9a7 */ /* 0x0001e6000800003f */
[----:B------:R-:W-:-:S13]  /*9150*/  ISETP.NE.AND P1, PT, R7, 0x2, PT ;  /* 0x000000020700780c */ /* 0x000fda0003f25270 */
[----:B0-----:R-:W-:Y:S05]  /*9160*/  @P1 BRA `(.L_x_300) ;  /* 0x0000000000041947 */ /* 0x001fea0003800000 */
[----:B------:R-:W-:Y:S01]  /*9170*/  BPT.TRAP 0x1 ;  /* 0x000000040000795c */ /* 0x000fe20000300000 */
.L_x_300:
[----:B------:R-:W-:Y:S05]  /*9180*/  @P0 BRA `(.L_x_301) ;  /* 0x0000000000040947 */ /* 0x000fea0003800000 */
[----:B------:R-:W-:Y:S01]  /*9190*/  BPT.TRAP 0x1 ;  /* 0x000000040000795c */ /* 0x000fe20000300000 */
.L_x_301:
[--C-:B------:R-:W-:Y:S01]  /*91a0*/  IMAD R7, R6, 0x2000, R21.reuse ;  /* 0x0000200006077824 */ /* 0x100fe200078e0215 */
[----:B------:R-:W-:Y:S01]  /*91b0*/  R2UR UR9, R14 ;  /* 0x000000000e0972ca */ /* 0x000fe200000e0000 */
[----:B------:R-:W-:Y:S01]  /*91c0*/  IMAD R21, R6, 0x1000, R21 ;  /* 0x0000100006157824 */ /* 0x000fe200078e0215 */
[----:B------:R-:W-:Y:S01]  /*91d0*/  UIADD3 UR4, UP0, UR22, 0xf0, URZ ;  /* 0x000000f016047890 */ /* 0x000fe2000ff1e03f */
[----:B------:R-:W-:Y:S01]  /*91e0*/  VIADD R4, R4, 0xffffffff ;  /* 0xffffffff04047836 */ /* 0x000fe20000000000 */
[----:B------:R-:W-:Y:S01]  /*91f0*/  R2UR UR5, R7 ;  /* 0x00000000070572ca */ /* 0x000fe200000e0000 */
[----:B------:R-:W-:Y:S01]  /*9200*/  UIADD3 UR24, UP1, UR22, 0x1f0, URZ ;  /* 0x000001f016187890 */ /* 0x000fe2000ff3e03f */
[----:B------:R-:W-:Y:S01]  /*9210*/  R2UR UR8, R21 ;  /* 0x00000000150872ca */ /* 0x000fe200000e0000 */
[----:B------:R-:W-:Y:S01]  /*9220*/  VIADD R6, R6, 0x1 ;  /* 0x0000000106067836 */ /* 0x000fe20000000000 */
[----:B------:R-:W-:Y:S01]  /*9230*/  R2UR UR11, R18 ;  /* 0x00000000120b72ca */ /* 0x000fe200000e0000 */
[----:B------:R-:W-:Y:S01]  /*9240*/  UIADD3.X UR25, URZ, UR23, URZ, UP1, !UPT ;  /* 0x000000173f197290 */ /* 0x000fe20008ffe43f */
[----:B------:R-:W-:Y:S01]  /*9250*/  R2UR UR10, R20 ;  /* 0x00000000140a72ca */ /* 0x000fe200000e0000 */
[----:B------:R-:W-:Y:S01]  /*9260*/  UMOV UR6, 0x0 ;  /* 0x0000000000067882 */ /* 0x000fe20000000000 */
[----:B------:R-:W-:Y:S01]  /*9270*/  R2UR UR12, R8 ;  /* 0x00000000080c72ca */ /* 0x000fe200000e0000 */
[----:B------:R-:W-:Y:S01]  /*9280*/  UMOV UR7, 0x10000000 ;  /* 0x1000000000077882 */ /* 0x000fe20000000000 */
[----:B------:R-:W-:Y:S01]  /*9290*/  R2UR UR19, R15 ;  /* 0x000000000f1372ca */ /* 0x000fe200000e0000 */
[----:B------:R-:W-:Y:S01]  /*92a0*/  VIADD R20, R20, 0x20 ;  /* 0x0000002014147836 */ /* 0x000fe20000000000 */
[----:B------:R-:W-:Y:S01]  /*92b0*/  ISETP.GT.AND P3, PT, R4, 0x1, PT ;  /* 0x000000010400780c */ /* 0x000fe20003f64270 */
[----:B------:R-:W-:Y:S01]  /*92c0*/  UIADD3 UR14, UR5, 0x200, URZ ;  /* 0x00000200050e7890 */ /* 0x000fe2000fffe03f */
[----:B------:R-:W-:Y:S01]  /*92d0*/  ISETP.NE.AND P1, PT, R6, 0x12, PT ;  /* 0x000000120600780c */ /* 0x000fe20003f25270 */
[----:B------:R-:W-:-:S02]  /*92e0*/  UIADD3.X UR5, URZ, UR23, URZ, UP0, !UPT ;  /* 0x000000173f057290 */ /* 0x000fc400087fe43f */
[----:B------:R-:W-:Y:S01]  /*92f0*/  UIADD3 UR15, UR8, 0x24200, URZ ;  /* 0x00024200080f7890 */ /* 0x000fe2000fffe03f */
[----:B------:R-:W-:Y:S02]  /*9300*/  SEL R14, RZ, 0x1, P1 ;  /* 0x00000001ff0e7807 */ /* 0x000fe40000800000 */
[----:B------:R-:W-:Y:S01]  /*9310*/  UMOV UR8, UR14 ;  /* 0x0000000e00087c82 */ /* 0x000fe20008000000 */
[----:B------:R-:W-:Y:S02]  /*9320*/  SEL R6, R6, RZ, P1 ;  /* 0x000000ff06067207 */ /* 0x000fe40000800000 */
[----:B------:R-:W-:Y:S01]  /*9330*/  LOP3.LUT R5, R5, R14, RZ, 0x3c, !PT ;  /* 0x0000000e05057212 */ /* 0x000fe200078e3cff */
[----:B------:R0:W-:Y:S02]  /*9340*/  UTMALDG.3D [UR8], [UR4], desc[UR6] ;  /* 0x00000608040075b4 */ /* 0x0001e40008011000 */
[----:B0-----:R-:W-:Y:S01]  /*9350*/  UMOV UR8, UR15 ;  /* 0x0000000f00087c82 */ /* 0x001fe20008000000 */
[----:B------:R-:W-:-:S02]  /*9360*/  UMOV UR11, UR19 ;  /* 0x00000013000b7c82 */ /* 0x000fc40008000000 */
[----:B------:R0:W-:Y:S02]  /*9370*/  UTMALDG.3D [UR8], [UR24], desc[UR6] ;  /* 0x00000608180075b4 */ /* 0x0001e40008011000 */
[----:B0-----:R-:W-:Y:S05]  /*9380*/  @P3 BRA `(.L_x_302) ;  /* 0xfffffffc00483947 */ /* 0x001fea000383ffff */
.L_x_298:
[----:B------:R-:W-:Y:S05]  /*9390*/  BSYNC B1 ;  /* 0x0000000000017941 */ /* 0x000fea0003800000 */
.L_x_297:
[----:B------:R-:W-:Y:S01]  /*93a0*/  LOP3.LUT P3, RZ, R13, 0xff, RZ, 0xc0, !PT ;  /* 0x000000ff0dff7812 */ /* 0x000fe2000786c0ff */
[----:B------:R-:W-:Y:S01]  /*93b0*/  IMAD.IADD R12, R3, 0x1, R12 ;  /* 0x00000001030c7824 */ /* 0x000fe200078e020c */
[----:B------:R-:W-:Y:S01]  /*93c0*/  IADD3 R16, P4, R16, UR20, RZ ;  /* 0x0000001410107c10 */ /* 0x000fe2000ff9e0ff */
[----:B------:R-:W-:Y:S01]  /*93d0*/  ULDC.64 UR4, c[0x0][0x650] ;  /* 0x0001940000047ab9 */ /* 0x000fe20000000a00 */
[----:B------:R-:W-:Y:S01]  /*93e0*/  BSSY B1, `(.L_x_303) ;  /* 0x000006a000017945 */ /* 0x000fe20003800000 */
[----:B------:R-:W-:Y:S01]  /*93f0*/  IMAD.MOV.U32 R9, RZ, RZ, -0x1 ;  /* 0xffffffffff097424 */ /* 0x000fe200078e00ff */
[----:B------:R-:W-:Y:S01]  /*9400*/  ISETP.GT.U32.AND P1, PT, R12, 0x11, PT ;  /* 0x000000110c00780c */ /* 0x000fe20003f24070 */
[----:B------:R-:W-:Y:S01]  /*9410*/  IMAD.MOV.U32 R8, RZ, RZ, -0x1 ;  /* 0xffffffffff087424 */ /* 0x000fe200078e00ff */
[----:B------:R-:W-:Y:S02]  /*9420*/  IADD3.X R17, R17, UR13, RZ, P4, !PT ;  /* 0x0000000d11117c10 */ /* 0x000fe4000a7fe4ff */
[----:B------:R-:W-:-:S02]  /*9430*/  ISETP.LT.U32.AND P1, PT, R3, 0x12, P1 ;  /* 0x000000120300780c */ /* 0x000fc40000f21070 */
[----:B------:R-:W-:Y:S01]  /*9440*/  PRMT R13, RZ, 0x7610, R13 ;  /* 0x00007610ff0d7816 */ /* 0x000fe2000000000d */
[----:B------:R-:W0:Y:S01]  /*9450*/  @P3 S2R R5, SR_CgaCtaId ;  /* 0x0000000000053919 */ /* 0x000e220000008800 */
[----:B------:R-:W-:-:S04]  /*9460*/  @P3 MOV R4, 0x400 ;  /* 0x0000040000043802 */ /* 0x000fc80000000f00 */
[----:B0-----:R-:W-:Y:S01]  /*9470*/  @P3 LEA R6, R5, R4, 0x18 ;  /* 0x0000000405063211 */ /* 0x001fe200078ec0ff */
[----:B------:R-:W-:-:S03]  /*9480*/  IMAD.WIDE.U32 R4, R12, 0x38e38e39, RZ ;  /* 0x38e38e390c047825 */ /* 0x000fc600078e00ff */
[----:B------:R0:W-:Y:S01]  /*9490*/  @P3 SYNCS.ARRIVE.TRANS64.A1T0 RZ, [R6+URZ+0x138], RZ ;  /* 0x000138ff06ff39a7 */ /* 0x0001e2000810003f */
[----:B------:R-:W-:Y:S02]  /*94a0*/  ISETP.GE.U32.AND P3, PT, R3, 0x12, PT ;  /* 0x000000120300780c */ /* 0x000fe40003f66070 */
[----:B------:R-:W-:Y:S02]  /*94b0*/  SHF.R.U32.HI R7, RZ, 0x2, R5 ;  /* 0x00000002ff077819 */ /* 0x000fe40000011605 */
[----:B------:R-:W-:Y:S02]  /*94c0*/  SEL R5, RZ, 0x1, !P1 ;  /* 0x00000001ff057807 */ /* 0x000fe40004800000 */
[----:B------:R-:W-:Y:S01]  /*94d0*/  ISETP.GE.U32.AND P1, PT, R16, UR4, PT ;  /* 0x0000000410007c0c */ /* 0x000fe2000bf26070 */
[----:B------:R-:W-:Y:S01]  /*94e0*/  IMAD R12, R7, -0x12, R12 ;  /* 0xffffffee070c7824 */ /* 0x000fe200078e020c */
[----:B------:R-:W-:Y:S02]  /*94f0*/  LOP3.LUT R0, R0, R5, RZ, 0x3c, !PT ;  /* 0x0000000500007212 */ /* 0x000fe400078e3cff */
[----:B------:R-:W-:-:S02]  /*9500*/  ISETP.GE.U32.AND.EX P1, PT, R17, UR5, PT, P1 ;  /* 0x0000000511007c0c */ /* 0x000fc4000bf26110 */
[----:B------:R-:W-:Y:S02]  /*9510*/  PRMT R4, RZ, 0x7610, R4 ;  /* 0x00007610ff047816 */ /* 0x000fe40000000004 */
[----:B------:R-:W-:Y:S01]  /*9520*/  @P3 LOP3.LUT R0, R0, 0x1, R7, 0x78, !PT ;  /* 0x0000000100003812 */ /* 0x000fe200078e7807 */
[----:B------:R-:W-:-:S08]  /*9530*/  IMAD.MOV.U32 R7, RZ, RZ, -0x1 ;  /* 0xffffffffff077424 */ /* 0x000fd000078e00ff */
[----:B0-----:R-:W-:Y:S05]  /*9540*/  @P1 BRA `(.L_x_304) ;  /* 0x00000004004c1947 */ /* 0x001fea0003800000 */
[----:B------:R-:W-:Y:S01]  /*9550*/  ULDC.64 UR4, c[0x0][0x628] ;  /* 0x00018a0000047ab9 */ /* 0x000fe20000000a00 */
[----:B------:R-:W0:Y:S01]  /*9560*/  S2R R15, SR_CTAID.X ;  /* 0x00000000000f7919 */ /* 0x000e220000002500 */
[----:B------:R-:W-:Y:S01]  /*9570*/  ISETP.NE.U32.AND P1, PT, RZ, UR4, PT ;  /* 0x00000004ff007c0c */ /* 0x000fe2000bf25070 */
[----:B------:R-:W-:Y:S01]  /*9580*/  ULDC UR7, c[0x0][0x630] ;  /* 0x00018c0000077ab9 */ /* 0x000fe20000000800 */
[----:B------:R-:W-:Y:S01]  /*9590*/  IMAD.MOV.U32 R4, RZ, RZ, R16 ;  /* 0x000000ffff047224 */ /* 0x000fe200078e0010 */
[----:B------:R-:W1:Y:S01]  /*95a0*/  S2R R14, SR_CTAID.Y ;  /* 0x00000000000e7919 */ /* 0x000e620000002600 */
[----:B------:R-:W-:Y:S01]  /*95b0*/  ISETP.NE.AND.EX P1, PT, RZ, UR5, PT, P1 ;  /* 0x00000005ff007c0c */ /* 0x000fe2000bf25310 */
[----:B------:R-:W-:-:S12]  /*95c0*/  IMAD.MOV.U32 R5, RZ, RZ, R17 ;  /* 0x000000ffff057224 */ /* 0x000fd800078e0011 */
[----:B------:R-:W-:Y:S05]  /*95d0*/  @!P1 BRA `(.L_x_305) ;  /* 0x0000000000289947 */ /* 0x000fea0003800000 */
[----:B------:R-:W-:Y:S02]  /*95e0*/  ULDC UR6, c[0x0][0x634] ;  /* 0x00018d0000067ab9 */ /* 0x000fe40000000800 */
[----:B------:R-:W-:-:S05]  /*95f0*/  IADD3 R9, P1, R16, UR6, RZ ;  /* 0x0000000610097c10 */ /* 0x000fca000ff3e0ff */
[----:B------:R-:W-:-:S04]  /*9600*/  IMAD.X R21, RZ, RZ, R17, P1 ;  /* 0x000000ffff157224 */ /* 0x000fc800008e0611 */
[----:B------:R-:W-:-:S04]  /*9610*/  IMAD.WIDE.U32 R6, R21, UR4, RZ ;  /* 0x0000000415067c25 */ /* 0x000fc8000f8e00ff */
[----:B------:R-:W-:-:S04]  /*9620*/  IMAD.WIDE.U32 R6, P1, R9, UR5, R6 ;  /* 0x0000000509067c25 */ /* 0x000fc8000f820006 */
[----:B------:R-:W-:-:S04]  /*9630*/  IMAD.WIDE.U32 R8, R9, UR4, RZ ;  /* 0x0000000409087c25 */ /* 0x000fc8000f8e00ff */
[----:B------:R-:W-:Y:S01]  /*9640*/  IMAD.X R5, RZ, RZ, RZ, P1 ;  /* 0x000000ffff057224 */ /* 0x000fe200008e06ff */
[----:B------:R-:W-:Y:S01]  /*9650*/  IADD3 RZ, P1, R9, R6, RZ ;  /* 0x0000000609ff7210 */ /* 0x000fe20007f3e0ff */
[----:B------:R-:W-:-:S04]  /*9660*/  IMAD.MOV.U32 R4, RZ, RZ, R7 ;  /* 0x000000ffff047224 */ /* 0x000fc800078e0007 */
[----:B------:R-:W-:-:S08]  /*9670*/  IMAD.WIDE.U32.X R4, R21, UR5, R4, P1 ;  /* 0x0000000515047c25 */ /* 0x000fd000088e0404 */
.L_x_305:
[--C-:B------:R-:W-:Y:S01]  /*9680*/  SHF.R.U64 R8, R4, UR7, R5.reuse ;  /* 0x0000000704087c19 */ /* 0x100fe20008001205 */
[----:B------:R-:W-:Y:S01]  /*9690*/  ULDC.64 UR4, c[0x0][0x620] ;  /* 0x0001880000047ab9 */ /* 0x000fe20000000a00 */
[----:B------:R-:W-:Y:S01]  /*96a0*/  SHF.R.U32.HI R4, RZ, UR7, R5 ;  /* 0x00000007ff047c19 */ /* 0x000fe20008011605 */
[----:B------:R-:W2:Y:S01]  /*96b0*/  LDC R24, c[0x0][0x144] ;  /* 0x00005100ff187b82 */ /* 0x000ea20000000800 */
[----:B------:R-:W-:Y:S01]  /*96c0*/  IADD3 R7, P1, RZ, -R8, RZ ;  /* 0x80000008ff077210 */ /* 0x000fe20007f3e0ff */
[----:B------:R-:W-:Y:S01]  /*96d0*/  ULDC.64 UR8, c[0x0][0x640] ;  /* 0x0001900000087ab9 */ /* 0x000fe20000000a00 */
[----:B0-----:R-:W-:Y:S01]  /*96e0*/  I2FP.F32.U32 R9, R15 ;  /* 0x0000000f00097245 */ /* 0x001fe20000201000 */
[----:B------:R-:W-:Y:S02]  /*96f0*/  ULDC UR6, c[0x0][0x608] ;  /* 0x0001820000067ab9 */ /* 0x000fe40000000800 */
[----:B------:R-:W-:Y:S01]  /*9700*/  IMAD.X R4, RZ, RZ, ~R4, P1 ;  /* 0x000000ffff047224 */ /* 0x000fe200008e0e04 */
[----:B------:R-:W-:Y:S01]  /*9710*/  ISETP.NE.U32.AND P1, PT, RZ, UR8, PT ;  /* 0x00000008ff007c0c */ /* 0x000fe2000bf25070 */
[----:B------:R-:W0:Y:S02]  /*9720*/  LDC R21, c[0x0][0x148] ;  /* 0x00005200ff157b82 */ /* 0x000e240000000800 */
[----:B------:R-:W-:Y:S01]  /*9730*/  IMAD R6, R4, UR4, RZ ;  /* 0x0000000404067c24 */ /* 0x000fe2000f8e02ff */
[----:B------:R-:W-:Y:S01]  /*9740*/  ISETP.NE.AND.EX P1, PT, RZ, UR9, PT, P1 ;  /* 0x00000009ff007c0c */ /* 0x000fe2000bf25310 */
[----:B------:R-:W-:Y:S01]  /*9750*/  IMAD.WIDE.U32 R4, R7, UR4, R16 ;  /* 0x0000000407047c25 */ /* 0x000fe2000f8e0010 */
[----:B------:R-:W-:-:S03]  /*9760*/  ULDC UR4, c[0x0][0x150] ;  /* 0x0000540000047ab9 */ /* 0x000fc60000000800 */
[----:B------:R-:W-:Y:S02]  /*9770*/  IMAD R7, R7, UR5, R6 ;  /* 0x0000000507077c24 */ /* 0x000fe4000f8e0206 */
[----:B------:R-:W-:Y:S01]  /*9780*/  FMUL R6, R9, UR4 ;  /* 0x0000000409067c20 */ /* 0x000fe20008400000 */
[----:B------:R-:W-:Y:S01]  /*9790*/  ULDC UR4, c[0x0][0x618] ;  /* 0x0001860000047ab9 */ /* 0x000fe20000000800 */
[----:B------:R-:W-:Y:S01]  /*97a0*/  ULDC UR5, c[0x0][0x154] ;  /* 0x0000550000057ab9 */ /* 0x000fe20000000800 */
[----:B------:R-:W-:-:S03]  /*97b0*/  IMAD.IADD R5, R5, 0x1, R7 ;  /* 0x0000000105057824 */ /* 0x000fc600078e0207 */
[----:B------:R-:W3:Y:S02]  /*97c0*/  F2I.U32.TRUNC.NTZ R6, R6 ;  /* 0x0000000600067305 */ /* 0x000ee4000020f000 */
[----:B------:R-:W-:Y:S02]  /*97d0*/  SHF.R.U64 R9, R4, UR4, R5 ;  /* 0x0000000404097c19 */ /* 0x000fe40008001205 */
[----:B-1----:R-:W-:-:S05]  /*97e0*/  I2FP.F32.U32 R4, R14 ;  /* 0x0000000e00047245 */ /* 0x002fca0000201000 */
[----:B------:R-:W-:Y:S01]  /*97f0*/  FMUL R22, R4, UR5 ;  /* 0x0000000504167c20 */ /* 0x000fe20008400000 */
[----:B------:R-:W-:Y:S01]  /*9800*/  SHF.R.U32.HI R4, RZ, UR4, R5 ;  /* 0x00000004ff047c19 */ /* 0x000fe20008011605 */
[----:B------:R-:W-:-:S03]  /*9810*/  ULDC UR4, c[0x0][0x658] ;  /* 0x0001960000047ab9 */ /* 0x000fc60000000800 */
[--C-:B------:R-:W-:Y:S01]  /*9820*/  SHF.R.U64 R20, R9, UR6, R4.reuse ;  /* 0x0000000609147c19 */ /* 0x100fe20008001204 */
[----:B------:R-:W1:Y:S01]  /*9830*/  F2I.U32.TRUNC.NTZ R22, R22 ;  /* 0x0000001600167305 */ /* 0x000e62000020f000 */
[----:B------:R-:W-:Y:S01]  /*9840*/  SHF.R.U32.HI R5, RZ, UR6, R4 ;  /* 0x00000006ff057c19 */ /* 0x000fe20008011604 */
[----:B---3--:R-:W-:-:S03]  /*9850*/  IMAD.MOV R6, RZ, RZ, -R6 ;  /* 0x000000ffff067224 */ /* 0x008fc600078e0a06 */
[----:B------:R-:W-:Y:S01]  /*9860*/  SHF.R.U64 R18, R20, UR4, R5 ;  /* 0x0000000414127c19 */ /* 0x000fe20008001205 */
[----:B--2---:R-:W-:Y:S01]  /*9870*/  IMAD R15, R24, R6, R15 ;  /* 0x00000006180f7224 */ /* 0x004fe200078e020f */
[----:B------:R-:W-:-:S03]  /*9880*/  SHF.R.U32.HI R23, RZ, UR4, R5 ;  /* 0x00000004ff177c19 */ /* 0x000fc60008011605 */
[----:B------:R-:W-:Y:S02]  /*9890*/  IMAD.MOV.U32 R4, RZ, RZ, R18 ;  /* 0x000000ffff047224 */ /* 0x000fe400078e0012 */
[----:B------:R-:W-:Y:S01]  /*98a0*/  IMAD.MOV.U32 R5, RZ, RZ, R23 ;  /* 0x000000ffff057224 */ /* 0x000fe200078e0017 */
[----:B-1----:R-:W-:Y:S06]  /*98b0*/  @!P1 BRA `(.L_x_306) ;  /* 0x0000000000289947 */ /* 0x002fec0003800000 */
[----:B------:R-:W-:Y:S02]  /*98c0*/  ULDC UR4, c[0x0][0x64c] ;  /* 0x0001930000047ab9 */ /* 0x000fe40000000800 */
[----:B------:R-:W-:-:S05]  /*98d0*/  IADD3 R5, P1, R18, UR4, RZ ;  /* 0x0000000412057c10 */ /* 0x000fca000ff3e0ff */
[----:B------:R-:W-:-:S04]  /*98e0*/  IMAD.X R23, RZ, RZ, R23, P1 ;  /* 0x000000ffff177224 */ /* 0x000fc800008e0617 */
[----:B------:R-:W-:-:S04]  /*98f0*/  IMAD.WIDE.U32 R6, R23, UR8, RZ ;  /* 0x0000000817067c25 */ /* 0x000fc8000f8e00ff */
[----:B------:R-:W-:-:S04]  /*9900*/  IMAD.WIDE.U32 R6, P1, R5, UR9, R6 ;  /* 0x0000000905067c25 */ /* 0x000fc8000f820006 */
[----:B------:R-:W-:-:S04]  /*9910*/  IMAD.WIDE.U32 R4, R5, UR8, RZ ;  /* 0x0000000805047c25 */ /* 0x000fc8000f8e00ff */
[----:B------:R-:W-:Y:S01]  /*9920*/  IMAD.MOV.U32 R4, RZ, RZ, R7 ;  /* 0x000000ffff047224 */ /* 0x000fe200078e0007 */
[----:B------:R-:W-:Y:S01]  /*9930*/  IADD3 RZ, P3, R5, R6, RZ ;  /* 0x0000000605ff7210 */ /* 0x000fe20007f7e0ff */
[----:B------:R-:W-:-:S04]  /*9940*/  IMAD.X R5, RZ, RZ, RZ, P1 ;  /* 0x000000ffff057224 */ /* 0x000fc800008e06ff */
[----:B------:R-:W-:-:S08]  /*9950*/  IMAD.WIDE.U32.X R4, R23, UR9, R4, P3 ;  /* 0x0000000917047c25 */ /* 0x000fd000098e0404 */
.L_x_306:
[----:B------:R-:W-:Y:S01]  /*9960*/  ISETP.NE.AND P1, PT, R2, 0x1, PT ;  /* 0x000000010200780c */ /* 0x000fe20003f25270 */
[----:B------:R-:W-:Y:S01]  /*9970*/  ULDC UR4, c[0x0][0x648] ;  /* 0x0001920000047ab9 */ /* 0x000fe20000000800 */
[----:B------:R-:W-:Y:S01]  /*9980*/  LOP3.LUT R20, R20, UR17, RZ, 0xc0, !PT ;  /* 0x0000001114147c12 */ /* 0x000fe2000f8ec0ff */
[----:B------:R-:W-:Y:S01]  /*9990*/  IMAD.MOV R22, RZ, RZ, -R22 ;  /* 0x000000ffff167224 */ /* 0x000fe200078e0a16 */
[----:B------:R-:W-:Y:S01]  /*99a0*/  SHF.R.U64 R5, R4, UR4, R5 ;  /* 0x0000000404057c19 */ /* 0x000fe20008001205 */
[----:B------:R-:W-:Y:S01]  /*99b0*/  ULDC UR4, c[0x0][0x638] ;  /* 0x00018e0000047ab9 */ /* 0x000fe20000000800 */
[----:B------:R-:W-:Y:S01]  /*99c0*/  LOP3.LUT R9, R9, UR16, RZ, 0xc0, !PT ;  /* 0x0000001009097c12 */ /* 0x000fe2000f8ec0ff */
[----:B------:R-:W-:Y:S01]  /*99d0*/  ULDC UR5, c[0x0][0x610] ;  /* 0x0001840000057ab9 */ /* 0x000fe20000000800 */
[----:B------:R-:W-:Y:S02]  /*99e0*/  IMAD.MOV.U32 R4, RZ, RZ, 0x1 ;  /* 0x00000001ff047424 */ /* 0x000fe400078e00ff */
[----:B------:R-:W-:-:S02]  /*99f0*/  IMAD.MOV R7, RZ, RZ, -R5 ;  /* 0x000000ffff077224 */ /* 0x000fc400078e0a05 */
[----:B------:R-:W-:Y:S02]  /*9a00*/  IMAD R20, R5, UR18, R20 ;  /* 0x0000001205147c24 */ /* 0x000fe4000f8e0214 */
[----:B0-----:R-:W-:Y:S02]  /*9a10*/  @P1 IMAD R15, R21, R22, R14 ;  /* 0x00000016150f1224 */ /* 0x001fe400078e020e */
[----:B------:R-:W-:Y:S01]  /*9a20*/  IMAD R18, R7, UR4, R18 ;  /* 0x0000000407127c24 */ /* 0x000fe2000f8e0212 */
[----:B------:R-:W-:Y:S01]  /*9a30*/  ULDC UR4, c[0x0][0x600] ;  /* 0x0001800000047ab9 */ /* 0x000fe20000000800 */
[----:B------:R-:W-:Y:S02]  /*9a40*/  IMAD R15, R20, UR5, R15 ;  /* 0x00000005140f7c24 */ /* 0x000fe4000f8e020f */
[----:B------:R-:W-:-:S05]  /*9a50*/  IMAD R18, R18, UR4, R9 ;  /* 0x0000000412127c24 */ /* 0x000fca000f8e0209 */
[----:B------:R-:W-:Y:S02]  /*9a60*/  SEL R9, R18, R15, !P1 ;  /* 0x0000000f12097207 */ /* 0x000fe40004800000 */
[----:B------:R-:W-:-:S07]  /*9a70*/  SEL R7, R15, R18, !P1 ;  /* 0x000000120f077207 */ /* 0x000fce0004800000 */
.L_x_304:
[----:B------:R-:W-:Y:S05]  /*9a80*/  BSYNC B1 ;  /* 0x0000000000017941 */ /* 0x000fea0003800000 */
.L_x_303:
[----:B------:R-:W-:-:S13]  /*9a90*/  LOP3.LUT P1, RZ, R4, 0xff, RZ, 0xc0, !PT ;  /* 0x000000ff04ff7812 */ /* 0x000fda000782c0ff */
[----:B------:R-:W-:Y:S05]  /*9aa0*/  @P1 BRA `(.L_x_307) ;  /* 0xfffffff4004c1947 */ /* 0x000fea000383ffff */
[----:B------:R-:W-:Y:S05]  /*9ab0*/  BSYNC B0 ;  /* 0x0000000000007941 */ /* 0x000fea0003800000 */
.L_x_295:
[----:B------:R-:W-:-:S03]  /*9ac0*/  UMOV UR4, 0xffffffff ;  /* 0xffffffff00047882 */ /* 0x000fc60000000000 */
[----:B------:R-:W-:Y:S05]  /*9ad0*/  BRA.DIV UR4, `(.L_x_308) ;  /* 0x0000000e040c7947 */ /* 0x000fea000b800000 */
[----:B------:R-:W-:-:S13]  /*9ae0*/  ELECT P6, URZ, PT ;  /* 0x00000000003f782f */ /* 0x000fda00038c0000 */
.L_x_336:
[----:B------:R-:W-:Y:S04]  /*9af0*/  BSSY B0, `(.L_x_309) ;  /* 0x00000a9000007945 */ /* 0x000fe80003800000 */
[----:B------:R-:W-:Y:S05]  /*9b00*/  @!P6 BRA `(.L_x_310) ;  /* 0x00000008009ce947 */ /* 0x000fea0003800000 */
[----:B------:R-:W-:-:S04]  /*9b10*/  LOP3.LUT R19, R19, 0x2, RZ, 0xfc, !PT ;  /* 0x0000000213137812 */ /* 0x000fc800078efcff */
[----:B------:R-:W-:-:S13]  /*9b20*/  ISETP.NE.AND P0, PT, R19, 0x3, PT ;  /* 0x000000031300780c */ /* 0x000fda0003f05270 */
[----:B------:R-:W-:Y:S05]  /*9b30*/  @!P0 BRA `(.L_x_311) ;  /* 0x0000000000048947 */ /* 0x000fea0003800000 */
[----:B------:R-:W-:Y:S01]  /*9b40*/  BPT.TRAP 0x1 ;  /* 0x000000040000795c */ /* 0x000fe20000300000 */
.L_x_311:
[----:B------:R-:W0:Y:S01]  /*9b50*/  S2R R3, SR_CgaCtaId ;  /* 0x0000000000037919 */ /* 0x000e220000008800 */
[----:B------:R-:W-:-:S04]  /*9b60*/  MOV R2, 0x400 ;  /* 0x0000040000027802 */ /* 0x000fc80000000f00 */
[----:B0-----:R-:W-:Y:S02]  /*9b70*/  LEA R3, R3, R2, 0x18 ;  /* 0x0000000203037211 */ /* 0x001fe400078ec0ff */
[----:B------:R-:W-:-:S03]  /*9b80*/  SHF.L.U32 R2, R0, 0x1f, RZ ;  /* 0x0000001f00027819 */ /* 0x000fc600000006ff */
[----:B------:R-:W-:-:S04]  /*9b90*/  VIADD R3, R3, 0x90 ;  /* 0x0000009003037836 */ /* 0x000fc80000000000 */
[C---:B------:R-:W-:Y:S02]  /*9ba0*/  IMAD R7, R12.reuse, 0x8, R3 ;  /* 0x000000080c077824 */ /* 0x040fe400078e0203 */
[----:B------:R-:W-:Y:S02]  /*9bb0*/  VIADD R12, R12, 0x1 ;  /* 0x000000010c0c7836 */ /* 0x000fe40000000000 */
[----:B------:R-:W0:Y:S03]  /*9bc0*/  SYNCS.PHASECHK.TRANS64.TRYWAIT P0, [R7+URZ], R2 ;  /* 0x00000002070075a7 */ /* 0x000e26000800017f */
[----:B------:R-:W-:-:S04]  /*9bd0*/  ISETP.NE.AND P1, PT, R12, 0x12, PT ;  /* 0x000000120c00780c */ /* 0x000fc80003f25270 */
[----:B------:R-:W-:Y:S02]  /*9be0*/  SEL R5, RZ, 0x1, P1 ;  /* 0x00000001ff057807 */ /* 0x000fe40000800000 */
[----:B------:R-:W-:Y:S02]  /*9bf0*/  SEL R12, R12, RZ, P1 ;  /* 0x000000ff0c0c7207 */ /* 0x000fe40000800000 */
[----:B------:R-:W-:-:S03]  /*9c00*/  LOP3.LUT R5, R0, R5, RZ, 0x3c, !PT ;  /* 0x0000000500057212 */ /* 0x000fc600078e3cff */
[----:B------:R-:W-:Y:S01]  /*9c10*/  IMAD R9, R12, 0x8, R3 ;  /* 0x000000080c097824 */ /* 0x000fe200078e0203 */
[----:B------:R-:W-:Y:S01]  /*9c20*/  SHF.L.U32 R4, R5, 0x1f, RZ ;  /* 0x0000001f05047819 */ /* 0x000fe200000006ff */
[----:B0-----:R-:W-:Y:S06]  /*9c30*/  @!P0 BRA `(.L_x_312) ;  /* 0x0000000800d48947 */ /* 0x001fec0003800000 */
.L_x_337:
[----:B------:R-:W1:Y:S01]  /*9c40*/  SYNCS.PHASECHK.TRANS64.TRYWAIT P0, [R9+URZ], R4 ;  /* 0x00000004090075a7 */ /* 0x000e62000800017f */
[----:B------:R-:W-:-:S05]  /*9c50*/  VIADD R0, R12, 0x1 ;  /* 0x000000010c007836 */ /* 0x000fca0000000000 */
[----:B------:R-:W-:-:S04]  /*9c60*/  ISETP.NE.AND P1, PT, R0, 0x12, PT ;  /* 0x000000120000780c */ /* 0x000fc80003f25270 */
[----:B0-----:R-:W-:Y:S02]  /*9c70*/  SEL R2, RZ, 0x1, P1 ;  /* 0x00000001ff027807 */ /* 0x001fe40000800000 */
[----:B------:R-:W-:Y:S02]  /*9c80*/  SEL R0, R0, RZ, P1 ;  /* 0x000000ff00007207 */ /* 0x000fe40000800000 */
[----:B------:R-:W-:-:S03]  /*9c90*/  LOP3.LUT R7, R5, R2, RZ, 0x3c, !PT ;  /* 0x0000000205077212 */ /* 0x000fc600078e3cff */
[----:B------:R-:W-:Y:S01]  /*9ca0*/  IMAD R6, R0, 0x8, R3 ;  /* 0x0000000800067824 */ /* 0x000fe200078e0203 */
[----:B------:R-:W-:Y:S01]  /*9cb0*/  SHF.L.U32 R5, R7, 0x1f, RZ ;  /* 0x0000001f07057819 */ /* 0x000fe200000006ff */
[----:B-1----:R-:W-:Y:S06]  /*9cc0*/  @!P0 BRA `(.L_x_313) ;  /* 0x0000000800c48947 */ /* 0x002fec0003800000 */
.L_x_338:
[----:B------:R-:W1:Y:S01]  /*9cd0*/  SYNCS.PHASECHK.TRANS64.TRYWAIT P0, [R6+URZ], R5 ;  /* 0x00000005060075a7 */ /* 0x000e62000800017f */
[----:B------:R-:W-:-:S05]  /*9ce0*/  VIADD R0, R0, 0x1 ;  /* 0x0000000100007836 */ /* 0x000fca0000000000 */
[----:B------:R-:W-:-:S04]  /*9cf0*/  ISETP.NE.AND P1, PT, R0, 0x12, PT ;  /* 0x000000120000780c */ /* 0x000fc80003f25270 */
[----:B------:R-:W-:Y:S02]  /*9d00*/  SEL R2, RZ, 0x1, P1 ;  /* 0x00000001ff027807 */ /* 0x000fe40000800000 */
[----:B------:R-:W-:Y:S02]  /*9d10*/  SEL R0, R0, RZ, P1 ;  /* 0x000000ff00007207 */ /* 0x000fe40000800000 */
[----:B------:R-:W-:-:S03]  /*9d20*/  LOP3.LUT R7, R7, R2, RZ, 0x3c, !PT ;  /* 0x0000000207077212 */ /* 0x000fc600078e3cff */
[----:B0-----:R-:W-:Y:S01]  /*9d30*/  IMAD R9, R0, 0x8, R3 ;  /* 0x0000000800097824 */ /* 0x001fe200078e0203 */
[----:B------:R-:W-:Y:S01]  /*9d40*/  SHF.L.U32 R4, R7, 0x1f, RZ ;  /* 0x0000001f07047819 */ /* 0x000fe200000006ff */
[----:B-1----:R-:W-:Y:S06]  /*9d50*/  @!P0 BRA `(.L_x_314) ;  /* 0x0000000800b48947 */ /* 0x002fec0003800000 */
.L_x_339:
        /* <DEDUP_REMOVED lines=9> */
.L_x_340:
        /* <DEDUP_REMOVED lines=9> */
.L_x_341:
        /* <DEDUP_REMOVED lines=9> */
.L_x_342:
        /* <DEDUP_REMOVED lines=9> */
.L_x_343:
        /* <DEDUP_REMOVED lines=9> */
.L_x_344:
        /* <DEDUP_REMOVED lines=9> */
.L_x_345:
        /* <DEDUP_REMOVED lines=9> */
.L_x_346:
        /* <DEDUP_REMOVED lines=9> */
.L_x_347:
        /* <DEDUP_REMOVED lines=9> */
.L_x_348:
        /* <DEDUP_REMOVED lines=9> */
.L_x_349:
        /* <DEDUP_REMOVED lines=9> */
.L_x_350:
        /* <DEDUP_REMOVED lines=9> */
.L_x_351:
        /* <DEDUP_REMOVED lines=9> */
.L_x_352:
[----:B------:R-:W1:Y:S01]  /*a4b0*/  SYNCS.PHASECHK.TRANS64.TRYWAIT P0, [R6+URZ], R5 ;  /* 0x00000005060075a7 */ /* 0x000e62000800017f */
[----:B------:R-:W-:-:S05]  /*a4c0*/  VIADD R0, R0, 0x1 ;  /* 0x0000000100007836 */ /* 0x000fca0000000000 */
[----:B------:R-:W-:-:S04]  /*a4d0*/  ISETP.NE.AND P1, PT, R0, 0x12, PT ;  /* 0x000000120000780c */ /* 0x000fc80003f25270 */
[----:B------:R-:W-:Y:S02]  /*a4e0*/  SEL R2, RZ, 0x1, P1 ;  /* 0x00000001ff027807 */ /* 0x000fe40000800000 */
[----:B------:R-:W-:Y:S02]  /*a4f0*/  SEL R0, R0, RZ, P1 ;  /* 0x000000ff00007207 */ /* 0x000fe40000800000 */
[----:B------:R-:W-:Y:S01]  /*a500*/  LOP3.LUT R2, R7, R2, RZ, 0x3c, !PT ;  /* 0x0000000207027212 */ /* 0x000fe200078e3cff */
[----:B-1----:R-:W-:Y:S06]  /*a510*/  @!P0 BRA `(.L_x_328) ;  /* 0x0000000400dc8947 */ /* 0x002fec0003800000 */
.L_x_353:
[----:B------:R-:W-:Y:S01]  /*a520*/  IMAD R3, R0, 0x8, R3 ;  /* 0x0000000800037824 */ /* 0x000fe200078e0203 */
[----:B------:R-:W-:-:S07]  /*a530*/  SHF.L.U32 R0, R2, 0x1f, RZ ;  /* 0x0000001f02007819 */ /* 0x000fce00000006ff */
.L_x_329:
[----:B--2---:R2:W3:Y:S02]  /*a540*/  SYNCS.PHASECHK.TRANS64.TRYWAIT P0, [R3+URZ], R0 ;  /* 0x00000000030075a7 */ /* 0x0044e4000800017f */
[----:B---3--:R-:W-:Y:S05]  /*a550*/  @!P0 NANOSLEEP.SYNCS 0x989680 ;  /* 0x009896800000895d */ /* 0x008fea0003900000 */
[----:B------:R-:W3:Y:S02]  /*a560*/  @!P0 SYNCS.PHASECHK.TRANS64 P0, [R3+URZ], R0 ;  /* 0x00000000030085a7 */ /* 0x000ee4000800007f */
[----:B---3--:R-:W-:Y:S05]  /*a570*/  @!P0 BRA `(.L_x_329) ;  /* 0xfffffffc00f08947 */ /* 0x008fea000383ffff */
.L_x_310:
[----:B------:R-:W-:Y:S05]  /*a580*/  BSYNC B0 ;  /* 0x0000000000007941 */ /* 0x000fea0003800000 */
.L_x_309:
[----:B------:R-:W-:Y:S05]  /*a590*/  EXIT ;  /* 0x000000000000794d */ /* 0x000fea0003800000 */
.L_x_18:
[----:B----4-:R4:W0:Y:S02]  /*a5a0*/  SYNCS.PHASECHK.TRANS64.TRYWAIT P1, [R3+URZ], R0 ;  /* 0x00000000030075a7 */ /* 0x010824000802017f */
[----:B0-----:R-:W-:Y:S05]  /*a5b0*/  @!P1 NANOSLEEP.SYNCS 0x989680 ;  /* 0x009896800000995d */ /* 0x001fea0003900000 */
[----:B------:R-:W0:Y:S02]  /*a5c0*/  @!P1 SYNCS.PHASECHK.TRANS64 P1, [R3+URZ], R0 ;  /* 0x00000000030095a7 */ /* 0x000e24000802007f */
[----:B0-----:R-:W-:Y:S05]  /*a5d0*/  @!P1 BRA `(.L_x_18) ;  /* 0xfffffffc00f09947 */ /* 0x001fea000383ffff */
[----:B------:R-:W-:Y:S05]  /*a5e0*/  BRA `(.L_x_17) ;  /* 0xffffff6c009c7947 */ /* 0x000fea000383ffff */
.L_x_23:
[----:B-1----:R1:W3:Y:S02]  /*a5f0*/  SYNCS.PHASECHK.TRANS64.TRYWAIT P1, [R5+URZ], R4 ;  /* 0x00000004050075a7 */ /* 0x0022e4000802017f */
[----:B---3--:R-:W-:Y:S05]  /*a600*/  @!P1 NANOSLEEP.SYNCS 0x989680 ;  /* 0x009896800000995d */ /* 0x008fea0003900000 */
[----:B------:R-:W3:Y:S02]  /*a610*/  @!P1 SYNCS.PHASECHK.TRANS64 P1, [R5+URZ], R4 ;  /* 0x00000004050095a7 */ /* 0x000ee4000802007f */
[----:B---3--:R-:W-:Y:S05]  /*a620*/  @!P1 BRA `(.L_x_23) ;  /* 0xfffffffc00f09947 */ /* 0x008fea000383ffff */
[----:B------:R-:W-:Y:S05]  /*a630*/  BRA `(.L_x_22) ;  /* 0xffffff7000407947 */ /* 0x000fea000383ffff */
.L_x_296:
[----:B------:R-:W-:Y:S01]  /*a640*/  BSSY B1, `(.L_x_330) ;  /* 0x0000006000017945 */ /* 0x000fe20003800000 */
[----:B------:R-:W-:-:S07]  /*a650*/  IMAD.MOV.U32 R15, RZ, RZ, -0x1 ;  /* 0xffffffffff0f7424 */ /* 0x000fce00078e00ff */
[----:B------:R-:W-:Y:S05]  /*a660*/  WARPSYNC.COLLECTIVE R15, `(.L_x_331) ;  /* 0x000000000f0c7348 */ /* 0x000fea0003c00000 */
[----:B------:R-:W-:Y:S02]  /*a670*/  ELECT P6, UR62, PT ;  /* 0x00000000003e782f */ /* 0x000fe400038c0000 */
[----:B------:R-:W-:Y:S01]  /*a680*/  MOV R14, UR62 ;  /* 0x0000003e000e7c02 */ /* 0x000fe20008000f00 */
[----:B------:R-:W-:Y:S10]  /*a690*/  ENDCOLLECTIVE ;  /* 0x000000000000791b */ /* 0x000ff40003800000 */
.L_x_331:
[----:B------:R-:W-:Y:S05]  /*a6a0*/  BSYNC B1 ;  /* 0x0000000000017941 */ /* 0x000fea0003800000 */
.L_x_330:
[----:B------:R-:W-:Y:S05]  /*a6b0*/  BRA `(.L_x_332) ;  /* 0xffffffe800547947 */ /* 0x000fea000383ffff */
.L_x_299:
[----:B0-----:R0:W1:Y:S02]  /*a6c0*/  SYNCS.PHASECHK.TRANS64.TRYWAIT P1, [R14+URZ+0x90], R7 ;  /* 0x000090070e0075a7 */ /* 0x001064000802017f */
[----:B-1----:R-:W-:Y:S05]  /*a6d0*/  @!P1 NANOSLEEP.SYNCS 0x989680 ;  /* 0x009896800000995d */ /* 0x002fea0003900000 */
[----:B------:R-:W1:Y:S02]  /*a6e0*/  @!P1 SYNCS.PHASECHK.TRANS64 P1, [R14+URZ+0x90], R7 ;  /* 0x000090070e0095a7 */ /* 0x000e64000802007f */
[----:B-1----:R-:W-:Y:S05]  /*a6f0*/  @!P1 BRA `(.L_x_299) ;  /* 0xfffffffc00f09947 */ /* 0x002fea000383ffff */
[----:B------:R-:W-:Y:S05]  /*a700*/  BRA `(.L_x_333) ;  /* 0xffffffe800887947 */ /* 0x000fea000383ffff */
.L_x_308:
[----:B------:R-:W-:Y:S01]  /*a710*/  BSSY B0, `(.L_x_334) ;  /* 0x0000006000007945 */ /* 0x000fe20003800000 */
[----:B------:R-:W-:-:S07]  /*a720*/  IMAD.MOV.U32 R15, RZ, RZ, -0x1 ;  /* 0xffffffffff0f7424 */ /* 0x000fce00078e00ff */
[----:B------:R-:W-:Y:S05]  /*a730*/  WARPSYNC.COLLECTIVE R15, `(.L_x_335) ;  /* 0x000000000f0c7348 */ /* 0x000fea0003c00000 */
[----:B------:R-:W-:Y:S02]  /*a740*/  ELECT P6, UR62, PT ;  /* 0x00000000003e782f */ /* 0x000fe400038c0000 */
[----:B------:R-:W-:Y:S01]  /*a750*/  MOV R14, UR62 ;  /* 0x0000003e000e7c02 */ /* 0x000fe20008000f00 */
[----:B------:R-:W-:Y:S10]  /*a760*/  ENDCOLLECTIVE ;  /* 0x000000000000791b */ /* 0x000ff40003800000 */
.L_x_335:
[----:B------:R-:W-:Y:S05]  /*a770*/  BSYNC B0 ;  /* 0x0000000000007941 */ /* 0x000fea0003800000 */
.L_x_334:
[----:B------:R-:W-:Y:S05]  /*a780*/  BRA `(.L_x_336) ;  /* 0xfffffff000d87947 */ /* 0x000fea000383ffff */
.L_x_312:
[----:B0-----:R0:W1:Y:S02]  /*a790*/  SYNCS.PHASECHK.TRANS64.TRYWAIT P0, [R7+URZ], R2 ;  /* 0x00000002070075a7 */ /* 0x001064000800017f */
[----:B-1----:R-:W-:Y:S05]  /*a7a0*/  @!P0 NANOSLEEP.SYNCS 0x989680 ;  /* 0x009896800000895d */ /* 0x002fea0003900000 */
[----:B------:R-:W1:Y:S02]  /*a7b0*/  @!P0 SYNCS.PHASECHK.TRANS64 P0, [R7+URZ], R2 ;  /* 0x00000002070085a7 */ /* 0x000e64000800007f */
[----:B-1----:R-:W-:Y:S05]  /*a7c0*/  @!P0 BRA `(.L_x_312) ;  /* 0xfffffffc00f08947 */ /* 0x002fea000383ffff */
[----:B------:R-:W-:Y:S05]  /*a7d0*/  BRA `(.L_x_337) ;  /* 0xfffffff400187947 */ /* 0x000fea000383ffff */
.L_x_313:
[----:B0-----:R0:W1:Y:S02]  /*a7e0*/  SYNCS.PHASECHK.TRANS64.TRYWAIT P0, [R9+URZ], R4 ;  /* 0x00000004090075a7 */ /* 0x001064000800017f */
[----:B-1----:R-:W-:Y:S05]  /*a7f0*/  @!P0 NANOSLEEP.SYNCS 0x989680 ;  /* 0x009896800000895d */ /* 0x002fea0003900000 */
[----:B------:R-:W1:Y:S02]  /*a800*/  @!P0 SYNCS.PHASECHK.TRANS64 P0, [R9+URZ], R4 ;  /* 0x00000004090085a7 */ /* 0x000e64000800007f */
[----:B-1----:R-:W-:Y:S05]  /*a810*/  @!P0 BRA `(.L_x_313) ;  /* 0xfffffffc00f08947 */ /* 0x002fea000383ffff */
[----:B------:R-:W-:Y:S05]  /*a820*/  BRA `(.L_x_338) ;  /* 0xfffffff400287947 */ /* 0x000fea000383ffff */
.L_x_314:
[----:B0-----:R0:W1:Y:S02]  /*a830*/  SYNCS.PHASECHK.TRANS64.TRYWAIT P0, [R6+URZ], R5 ;  /* 0x00000005060075a7 */ /* 0x001064000800017f */
[----:B-1----:R-:W-:Y:S05]  /*a840*/  @!P0 NANOSLEEP.SYNCS 0x989680 ;  /* 0x009896800000895d */ /* 0x002fea0003900000 */
[----:B------:R-:W1:Y:S02]  /*a850*/  @!P0 SYNCS.PHASECHK.TRANS64 P0, [R6+URZ], R5 ;  /* 0x00000005060085a7 */ /* 0x000e64000800007f */
[----:B-1----:R-:W-:Y:S05]  /*a860*/  @!P0 BRA `(.L_x_314) ;  /* 0xfffffffc00f08947 */ /* 0x002fea000383ffff */
[----:B------:R-:W-:Y:S05]  /*a870*/  BRA `(.L_x_339) ;  /* 0xfffffff400387947 */ /* 0x000fea000383ffff */
.L_x_315:
[----:B0-----:R0:W1:Y:S02]  /*a880*/  SYNCS.PHASECHK.TRANS64.TRYWAIT P0, [R9+URZ], R4 ;  /* 0x00000004090075a7 */ /* 0x001064000800017f */
[----:B-1----:R-:W-:Y:S05]  /*a890*/  @!P0 NANOSLEEP.SYNCS 0x989680 ;  /* 0x009896800000895d */ /* 0x002fea0003900000 */
[----:B------:R-:W1:Y:S02]  /*a8a0*/  @!P0 SYNCS.PHASECHK.TRANS64 P0, [R9+URZ], R4 ;  /* 0x00000004090085a7 */ /* 0x000e64000800007f */
[----:B-1----:R-:W-:Y:S05]  /*a8b0*/  @!P0 BRA `(.L_x_315) ;  /* 0xfffffffc00f08947 */ /* 0x002fea000383ffff */
[----:B------:R-:W-:Y:S05]  /*a8c0*/  BRA `(.L_x_340) ;  /* 0xfffffff400487947 */ /* 0x000fea000383ffff */
.L_x_316:
[----:B0-----:R0:W1:Y:S02]  /*a8d0*/  SYNCS.PHASECHK.TRANS64.TRYWAIT P0, [R6+URZ], R5 ;  /* 0x00000005060075a7 */ /* 0x001064000800017f */
[----:B-1----:R-:W-:Y:S05]  /*a8e0*/  @!P0 NANOSLEEP.SYNCS 0x989680 ;  /* 0x009896800000895d */ /* 0x002fea0003900000 */
[----:B------:R-:W1:Y:S02]  /*a8f0*/  @!P0 SYNCS.PHASECHK.TRANS64 P0, [R6+URZ], R5 ;  /* 0x00000005060085a7 */ /* 0x000e64000800007f */
[----:B-1----:R-:W-:Y:S05]  /*a900*/  @!P0 BRA `(.L_x_316) ;  /* 0xfffffffc00f08947 */ /* 0x002fea000383ffff */
[----:B------:R-:W-:Y:S05]  /*a910*/  BRA `(.L_x_341) ;  /* 0xfffffff400587947 */ /* 0x000fea000383ffff */
.L_x_317:
[----:B0-----:R0:W1:Y:S02]  /*a920*/  SYNCS.PHASECHK.TRANS64.TRYWAIT P0, [R9+URZ], R4 ;  /* 0x00000004090075a7 */ /* 0x001064000800017f */
[----:B-1----:R-:W-:Y:S05]  /*a930*/  @!P0 NANOSLEEP.SYNCS 0x989680 ;  /* 0x009896800000895d */ /* 0x002fea0003900000 */
[----:B------:R-:W1:Y:S02]  /*a940*/  @!P0 SYNCS.PHASECHK.TRANS64 P0, [R9+URZ], R4 ;  /* 0x00000004090085a7 */ /* 0x000e64000800007f */
[----:B-1----:R-:W-:Y:S05]  /*a950*/  @!P0 BRA `(.L_x_317) ;  /* 0xfffffffc00f08947 */ /* 0x002fea000383ffff */
[----:B------:R-:W-:Y:S05]  /*a960*/  BRA `(.L_x_342) ;  /* 0xfffffff400687947 */ /* 0x000fea000383ffff */
.L_x_318:
[----:B0-----:R0:W1:Y:S02]  /*a970*/  SYNCS.PHASECHK.TRANS64.TRYWAIT P0, [R6+URZ], R5 ;  /* 0x00000005060075a7 */ /* 0x001064000800017f */
[----:B-1----:R-:W-:Y:S05]  /*a980*/  @!P0 NANOSLEEP.SYNCS 0x989680 ;  /* 0x009896800000895d */ /* 0x002fea0003900000 */
[----:B------:R-:W1:Y:S02]  /*a990*/  @!P0 SYNCS.PHASECHK.TRANS64 P0, [R6+URZ], R5 ;  /* 0x00000005060085a7 */ /* 0x000e64000800007f */
[----:B-1----:R-:W-:Y:S05]  /*a9a0*/  @!P0 BRA `(.L_x_318) ;  /* 0xfffffffc00f08947 */ /* 0x002fea000383ffff */
[----:B------:R-:W-:Y:S05]  /*a9b0*/  BRA `(.L_x_343) ;  /* 0xfffffff400787947 */ /* 0x000fea000383ffff */
.L_x_319:
[----:B0-----:R0:W1:Y:S02]  /*a9c0*/  SYNCS.PHASECHK.TRANS64.TRYWAIT P0, [R9+URZ], R4 ;  /* 0x00000004090075a7 */ /* 0x001064000800017f */
[----:B-1----:R-:W-:Y:S05]  /*a9d0*/  @!P0 NANOSLEEP.SYNCS 0x989680 ;  /* 0x009896800000895d */ /* 0x002fea0003900000 */
[----:B------:R-:W1:Y:S02]  /*a9e0*/  @!P0 SYNCS.PHASECHK.TRANS64 P0, [R9+URZ], R4 ;  /* 0x00000004090085a7 */ /* 0x000e64000800007f */
[----:B-1----:R-:W-:Y:S05]  /*a9f0*/  @!P0 BRA `(.L_x_319) ;  /* 0xfffffffc00f08947 */ /* 0x002fea000383ffff */
[----:B------:R-:W-:Y:S05]  /*aa00*/  BRA `(.L_x_344) ;  /* 0xfffffff400887947 */ /* 0x000fea000383ffff */
.L_x_320:
[----:B0-----:R0:W1:Y:S02]  /*aa10*/  SYNCS.PHASECHK.TRANS64.TRYWAIT P0, [R6+URZ], R5 ;  /* 0x00000005060075a7 */ /* 0x001064000800017f */
[----:B-1----:R-:W-:Y:S05]  /*aa20*/  @!P0 NANOSLEEP.SYNCS 0x989680 ;  /* 0x009896800000895d */ /* 0x002fea0003900000 */
[----:B------:R-:W1:Y:S02]  /*aa30*/  @!P0 SYNCS.PHASECHK.TRANS64 P0, [R6+URZ], R5 ;  /* 0x00000005060085a7 */ /* 0x000e64000800007f */
[----:B-1----:R-:W-:Y:S05]  /*aa40*/  @!P0 BRA `(.L_x_320) ;  /* 0xfffffffc00f08947 */ /* 0x002fea000383ffff */
[----:B------:R-:W-:Y:S05]  /*aa50*/  BRA `(.L_x_345) ;  /* 0xfffffff400987947 */ /* 0x000fea000383ffff */
.L_x_321:
[----:B0-----:R0:W1:Y:S02]  /*aa60*/  SYNCS.PHASECHK.TRANS64.TRYWAIT P0, [R9+URZ], R4 ;  /* 0x00000004090075a7 */ /* 0x001064000800017f */
[----:B-1----:R-:W-:Y:S05]  /*aa70*/  @!P0 NANOSLEEP.SYNCS 0x989680 ;  /* 0x009896800000895d */ /* 0x002fea0003900000 */
[----:B------:R-:W1:Y:S02]  /*aa80*/  @!P0 SYNCS.PHASECHK.TRANS64 P0, [R9+URZ], R4 ;  /* 0x00000004090085a7 */ /* 0x000e64000800007f */
[----:B-1----:R-:W-:Y:S05]  /*aa90*/  @!P0 BRA `(.L_x_321) ;  /* 0xfffffffc00f08947 */ /* 0x002fea000383ffff */
[----:B------:R-:W-:Y:S05]  /*aaa0*/  BRA `(.L_x_346) ;  /* 0xfffffff400a87947 */ /* 0x000fea000383ffff */
.L_x_322:
[----:B0-----:R0:W1:Y:S02]  /*aab0*/  SYNCS.PHASECHK.TRANS64.TRYWAIT P0, [R6+URZ], R5 ;  /* 0x00000005060075a7 */ /* 0x001064000800017f */
[----:B-1----:R-:W-:Y:S05]  /*aac0*/  @!P0 NANOSLEEP.SYNCS 0x989680 ;  /* 0x009896800000895d */ /* 0x002fea0003900000 */
[----:B------:R-:W1:Y:S02]  /*aad0*/  @!P0 SYNCS.PHASECHK.TRANS64 P0, [R6+URZ], R5 ;  /* 0x00000005060085a7 */ /* 0x000e64000800007f */
[----:B-1----:R-:W-:Y:S05]  /*aae0*/  @!P0 BRA `(.L_x_322) ;  /* 0xfffffffc00f08947 */ /* 0x002fea000383ffff */
[----:B------:R-:W-:Y:S05]  /*aaf0*/  BRA `(.L_x_347) ;  /* 0xfffffff400b87947 */ /* 0x000fea000383ffff */
.L_x_323:
[----:B0-----:R0:W1:Y:S02]  /*ab00*/  SYNCS.PHASECHK.TRANS64.TRYWAIT P0, [R9+URZ], R4 ;  /* 0x00000004090075a7 */ /* 0x001064000800017f */
[----:B-1----:R-:W-:Y:S05]  /*ab10*/  @!P0 NANOSLEEP.SYNCS 0x989680 ;  /* 0x009896800000895d */ /* 0x002fea0003900000 */
[----:B------:R-:W1:Y:S02]  /*ab20*/  @!P0 SYNCS.PHASECHK.TRANS64 P0, [R9+URZ], R4 ;  /* 0x00000004090085a7 */ /* 0x000e64000800007f */
[----:B-1----:R-:W-:Y:S05]  /*ab30*/  @!P0 BRA `(.L_x_323) ;  /* 0xfffffffc00f08947 */ /* 0x002fea000383ffff */
[----:B------:R-:W-:Y:S05]  /*ab40*/  BRA `(.L_x_348) ;  /* 0xfffffff400c87947 */ /* 0x000fea000383ffff */
.L_x_324:
[----:B0-----:R0:W1:Y:S02]  /*ab50*/  SYNCS.PHASECHK.TRANS64.TRYWAIT P0, [R6+URZ], R5 ;  /* 0x00000005060075a7 */ /* 0x001064000800017f */
[----:B-1----:R-:W-:Y:S05]  /*ab60*/  @!P0 NANOSLEEP.SYNCS 0x989680 ;  /* 0x009896800000895d */ /* 0x002fea0003900000 */
[----:B------:R-:W1:Y:S02]  /*ab70*/  @!P0 SYNCS.PHASECHK.TRANS64 P0, [R6+URZ], R5 ;  /* 0x00000005060085a7 */ /* 0x000e64000800007f */
[----:B-1----:R-:W-:Y:S05]  /*ab80*/  @!P0 BRA `(.L_x_324) ;  /* 0xfffffffc00f08947 */ /* 0x002fea000383ffff */
[----:B------:R-:W-:Y:S05]  /*ab90*/  BRA `(.L_x_349) ;  /* 0xfffffff400d87947 */ /* 0x000fea000383ffff */
.L_x_325:
[----:B0-----:R0:W1:Y:S02]  /*aba0*/  SYNCS.PHASECHK.TRANS64.TRYWAIT P0, [R9+URZ], R4 ;  /* 0x00000004090075a7 */ /* 0x001064000800017f */
[----:B-1----:R-:W-:Y:S05]  /*abb0*/  @!P0 NANOSLEEP.SYNCS 0x989680 ;  /* 0x009896800000895d */ /* 0x002fea0003900000 */
[----:B------:R-:W1:Y:S02]  /*abc0*/  @!P0 SYNCS.PHASECHK.TRANS64 P0, [R9+URZ], R4 ;  /* 0x00000004090085a7 */ /* 0x000e64000800007f */
[----:B-1----:R-:W-:Y:S05]  /*abd0*/  @!P0 BRA `(.L_x_325) ;  /* 0xfffffffc00f08947 */ /* 0x002fea000383ffff */
[----:B------:R-:W-:Y:S05]  /*abe0*/  BRA `(.L_x_350) ;  /* 0xfffffff400e87947 */ /* 0x000fea000383ffff */
.L_x_326:
[----:B0-----:R0:W1:Y:S02]  /*abf0*/  SYNCS.PHASECHK.TRANS64.TRYWAIT P0, [R6+URZ], R5 ;  /* 0x00000005060075a7 */ /* 0x001064000800017f */
[----:B-1----:R-:W-:Y:S05]  /*ac00*/  @!P0 NANOSLEEP.SYNCS 0x989680 ;  /* 0x009896800000895d */ /* 0x002fea0003900000 */
[----:B------:R-:W1:Y:S02]  /*ac10*/  @!P0 SYNCS.PHASECHK.TRANS64 P0, [R6+URZ], R5 ;  /* 0x00000005060085a7 */ /* 0x000e64000800007f */
[----:B-1----:R-:W-:Y:S05]  /*ac20*/  @!P0 BRA `(.L_x_326) ;  /* 0xfffffffc00f08947 */ /* 0x002fea000383ffff */
[----:B------:R-:W-:Y:S05]  /*ac30*/  BRA `(.L_x_351) ;  /* 0xfffffff400f87947 */ /* 0x000fea000383ffff */
.L_x_327:
[----:B0-----:R0:W1:Y:S02]  /*ac40*/  SYNCS.PHASECHK.TRANS64.TRYWAIT P0, [R9+URZ], R4 ;  /* 0x00000004090075a7 */ /* 0x001064000800017f */
[----:B-1----:R-:W-:Y:S05]  /*ac50*/  @!P0 NANOSLEEP.SYNCS 0x989680 ;  /* 0x009896800000895d */ /* 0x002fea0003900000 */
[----:B------:R-:W1:Y:S02]  /*ac60*/  @!P0 SYNCS.PHASECHK.TRANS64 P0, [R9+URZ], R4 ;  /* 0x00000004090085a7 */ /* 0x000e64000800007f */
[----:B-1----:R-:W-:Y:S05]  /*ac70*/  @!P0 BRA `(.L_x_327) ;  /* 0xfffffffc00f08947 */ /* 0x002fea000383ffff */
[----:B------:R-:W-:Y:S05]  /*ac80*/  BRA `(.L_x_352) ;  /* 0xfffffff800087947 */ /* 0x000fea000383ffff */
.L_x_328:
[----:B-1----:R1:W2:Y:S02]  /*ac90*/  SYNCS.PHASECHK.TRANS64.TRYWAIT P0, [R6+URZ], R5 ;  /* 0x00000005060075a7 */ /* 0x0022a4000800017f */
[----:B--2---:R-:W-:Y:S05]  /*aca0*/  @!P0 NANOSLEEP.SYNCS 0x989680 ;  /* 0x009896800000895d */ /* 0x004fea0003900000 */
[----:B------:R-:W2:Y:S02]  /*acb0*/  @!P0 SYNCS.PHASECHK.TRANS64 P0, [R6+URZ], R5 ;  /* 0x00000005060085a7 */ /* 0x000ea4000800007f */
[----:B--2---:R-:W-:Y:S05]  /*acc0*/  @!P0 BRA `(.L_x_328) ;  /* 0xfffffffc00f08947 */ /* 0x004fea000383ffff */
[----:B------:R-:W-:Y:S05]  /*acd0*/  BRA `(.L_x_353) ;  /* 0xfffffff800107947 */ /* 0x000fea000383ffff */
.L_x_354:
[----:B------:R-:W-:-:S00]  /*ace0*/  BRA `(.L_x_354) ;  /* 0xfffffffc00fc7947 */ /* 0x000fc0000383ffff */
[----:B------:R-:W-:-:S00]  /*acf0*/  NOP ;  /* 0x0000000000007918 */ /* 0x000fc00000000000 */
        /* <DEDUP_REMOVED lines=8> */
.L_x_355:


//--------------------- .nv.global.init           --------------------------
	.section	.nv.global.init,"aw",@progbits
.nv.global.init:
	.type		$str$22,@object
	.size		$str$22,($str$23 - $str$22)
$str$22:
        /*0000*/ 	.byte	0x6b, 0x5f, 0x74, 0x69, 0x6c, 0x65, 0x5f, 0x63, 0x6f, 0x75, 0x6e, 0x74, 0x20, 0x3e, 0x3d, 0x20
        /*0010*/ 	.byte	0x31, 0x00
	.type		$str$23,@object
	.size		$str$23,(__unnamed_1 - $str$23)
$str$23:
        /*0012*/ 	.byte	0x2f, 0x74, 0x6d, 0x70, 0x2f, 0x63, 0x75, 0x74, 0x6c, 0x61, 0x73, 0x73, 0x5f, 0x73, 0x77, 0x65
        /*0022*/ 	.byte	0x65, 0x70, 0x5f, 0x73, 0x72, 0x63, 0x2f, 0x69, 0x6e, 0x63, 0x6c, 0x75, 0x64, 0x65, 0x2f, 0x63
        /*0032*/ 	.byte	0x75, 0x74, 0x6c, 0x61, 0x73, 0x73, 0x2f, 0x67, 0x65, 0x6d, 0x6d, 0x2f, 0x63, 0x6f, 0x6c, 0x6c
        /*0042*/ 	.byte	0x65, 0x63, 0x74, 0x69, 0x76, 0x65, 0x2f, 0x73, 0x6d, 0x39, 0x30, 0x5f, 0x6d, 0x6d, 0x61, 0x5f
        /*0052*/ 	.byte	0x74, 0x6d, 0x61, 0x5f, 0x67, 0x6d, 0x6d, 0x61, 0x5f, 0x73, 0x73, 0x5f, 0x77, 0x61, 0x72, 0x70
        /*0062*/ 	.byte	0x73, 0x70, 0x65, 0x63, 0x69, 0x61, 0x6c, 0x69, 0x7a, 0x65, 0x64, 0x2e, 0x68, 0x70, 0x70, 0x00
	.type		__unnamed_1,@object
	.size		__unnamed_1,(.L_0 - __unnamed_1)
__unnamed_1:
        /*0072*/ 	.byte	0x76, 0x6f, 0x69, 0x64, 0x20, 0x63, 0x75, 0x74, 0x6c, 0x61, 0x73, 0x73, 0x3a, 0x3a, 0x67, 0x65
        /* <DEDUP_REMOVED lines=172> */
        /*0b42*/ 	.byte	0x5d, 0x00
.L_0:


//--------------------- .nv.shared._ZN7cutlass13device_kernelINS_4gemm6kernel13GemmUniversalIN4cute5tupleIJiiiiEEENS1_10collective13CollectiveMmaINS1_34MainloopSm90TmaGmmaWarpSpecializedILi18ENS5_IJNS4_1CILi1EEESB_SB_EEENS1_35KernelTmaWarpSpecializedCooperativeEEENS5_IJNSA_ILi256EEENSA_ILi128EEENSA_ILi32EEEEEEaNS5_IJlSB_lEEEaSJ_NS4_8TiledMMAINS4_8MMA_AtomIJNS4_4SM904GMMA27MMA_64x128x32_S32S8S8_SS_TNEEEENS4_6LayoutINS5_IJNSA_ILi2EEESB_SB_EEENS5_IJSB_NSA_ILi0EEEST_EEEEENS5_IJNS4_10UnderscoreESW_SW_EEEEENS4_13SM90_TMA_LOADENS4_14ComposedLayoutINS4_7SwizzleILi1ELi4ELi3EEENS4_18smem_ptr_flag_bitsILi8EEENSQ_INS5_IJNSA_ILi8EEESH_EEENS5_IJSH_SB_EEEEEEEvNS4_8identityESZ_S19_vS1A_EENS_8epilogue10collective6detail29Sm90TmaWarpSpecializedAdapterINS1D_15DefaultEpilogueIaSJ_SJ_NS1C_6thread17LinearCombinationIaLi1EiiLNS1H_9ScaleType4KindE0ELNS_15FloatRoundStyleE2EaEENS1_15EpilogueDefaultEEEEEvvEEEEvNT_6ParamsE --------------------------
	.section	.nv.shared._ZN7cutlass13device_kernelINS_4gemm6kernel13GemmUniversalIN4cute5tupleIJiiiiEEENS1_10collective13CollectiveMmaINS1_34MainloopSm90TmaGmmaWarpSpecializedILi18ENS5_IJNS4_1CILi1EEESB_SB_EEENS1_35KernelTmaWarpSpecializedCooperativeEEENS5_IJNSA_ILi256EEENSA_ILi128EEENSA_ILi32EEEEEEaNS5_IJlSB_lEEEaSJ_NS4_8TiledMMAINS4_8MMA_AtomIJNS4_4SM904GMMA27MMA_64x128x32_S32S8S8_SS_TNEEEENS4_6LayoutINS5_IJNSA_ILi2EEESB_SB_EEENS5_IJSB_NSA_ILi0EEEST_EEEEENS5_IJNS4_10UnderscoreESW_SW_EEEEENS4_13SM90_TMA_LOADENS4_14ComposedLayoutINS4_7SwizzleILi1ELi4ELi3EEENS4_18smem_ptr_flag_bitsILi8EEENSQ_INS5_IJNSA_ILi8EEESH_EEENS5_IJSH_SB_EEEEEEEvNS4_8identityESZ_S19_vS1A_EENS_8epilogue10collective6detail29Sm90TmaWarpSpecializedAdapterINS1D_15DefaultEpilogueIaSJ_SJ_NS1C_6thread17LinearCombinationIaLi1EiiLNS1H_9ScaleType4KindE0ELNS_15FloatRoundStyleE2EaEENS1_15EpilogueDefaultEEEEEvvEEEEvNT_6ParamsE,"aw",@nobits
	.sectionflags	@""
	.align	16
	.zero		1024


//--------------------- .nv.shared.reserved.0     --------------------------
	.section	.nv.shared.reserved.0,"aw",@nobits
	.weak		__nv_reservedSMEM_offset_0_alias
	.size		__nv_reservedSMEM_offset_0_alias, 0, 0
	.other		__nv_reservedSMEM_offset_0_alias,@"STO_CUDA_RESERVED_SHARED STV_DEFAULT"
__nv_reservedSMEM_offset_0_alias:
	.zero		0


//--------------------- .nv.global                --------------------------
	.section	.nv.global,"aw",@nobits
.nv.global:
	.type		_ZN40_INTERNAL_1b61e016_4_k_cu_4ae69973_348934cute1_E,@object
	.size		_ZN40_INTERNAL_1b61e016_4_k_cu_4ae69973_348934cute1_E,(_ZN40_INTERNAL_1b61e016_4_k_cu_4ae69973_348934cuda3std3__45__cpo6cbeginE - _ZN40_INTERNAL_1b61e016_4_k_cu_4ae69973_348934cute1_E)
_ZN40_INTERNAL_1b61e016_4_k_cu_4ae69973_348934cute1_E:
	.zero		1
	.type		_ZN40_INTERNAL_1b61e016_4_k_cu_4ae69973_348934cuda3std3__45__cpo6cbeginE,@object
	.size		_ZN40_INTERNAL_1b61e016_4_k_cu_4ae69973_348934cuda3std3__45__cpo6cbeginE,(_ZN40_INTERNAL_1b61e016_4_k_cu_4ae69973_348934cuda3std3__48in_placeE - _ZN40_INTERNAL_1b61e016_4_k_cu_4ae69973_348934cuda3std3__45__cpo6cbeginE)
_ZN40_INTERNAL_1b61e016_4_k_cu_4ae69973_348934cuda3std3__45__cpo6cbeginE:
	.zero		1
	.type		_ZN40_INTERNAL_1b61e016_4_k_cu_4ae69973_348934cuda3std3__48in_placeE,@object
	.size		_ZN40_INTERNAL_1b61e016_4_k_cu_4ae69973_348934cuda3std3__48in_placeE,(_ZN40_INTERNAL_1b61e016_4_k_cu_4ae69973_348934cuda3std6ranges3__45__cpo9iter_moveE - _ZN40_INTERNAL_1b61e016_4_k_cu_4ae69973_348934cuda3std3__48in_placeE)
_ZN40_INTERNAL_1b61e016_4_k_cu_4ae69973_348934cuda3std3__48in_placeE:
	.zero		1
	.type		_ZN40_INTERNAL_1b61e016_4_k_cu_4ae69973_348934cuda3std6ranges3__45__cpo9iter_moveE,@object
	.size		_ZN40_INTERNAL_1b61e016_4_k_cu_4ae69973_348934cuda3std6ranges3__45__cpo9iter_moveE,(_ZN40_INTERNAL_1b61e016_4_k_cu_4ae69973_348934cuda3std3__45__cpo5beginE - _ZN40_INTERNAL_1b61e016_4_k_cu_4ae69973_348934cuda3std6ranges3__45__cpo9iter_moveE)
_ZN40_INTERNAL_1b61e016_4_k_cu_4ae69973_348934cuda3std6ranges3__45__cpo9iter_moveE:
	.zero		1
	.type		_ZN40_INTERNAL_1b61e016_4_k_cu_4ae69973_348934cuda3std3__45__cpo5beginE,@object
	.size		_ZN40_INTERNAL_1b61e016_4_k_cu_4ae69973_348934cuda3std3__45__cpo5beginE,(_ZN40_INTERNAL_1b61e016_4_k_cu_4ae69973_348934cuda3std3__442_GLOBAL__N__1b61e016_4_k_cu_4ae69973_348936ignoreE - _ZN40_INTERNAL_1b61e016_4_k_cu_4ae69973_348934cuda3std3__45__cpo5beginE)
_ZN40_INTERNAL_1b61e016_4_k_cu_4ae69973_348934cuda3std3__45__cpo5beginE:
	.zero		1
	.type		_ZN40_INTERNAL_1b61e016_4_k_cu_4ae69973_348934cuda3std3__442_GLOBAL__N__1b61e016_4_k_cu_4ae69973_348936ignoreE,@object
	.size		_ZN40_INTERNAL_1b61e016_4_k_cu_4ae69973_348934cuda3std3__442_GLOBAL__N__1b61e016_4_k_cu_4ae69973_348936ignoreE,(_ZN40_INTERNAL_1b61e016_4_k_cu_4ae69973_348934cute7productE - _ZN40_INTERNAL_1b61e016_4_k_cu_4ae69973_348934cuda3std3__442_GLOBAL__N__1b61e016_4_k_cu_4ae69973_348936ignoreE)
_ZN40_INTERNAL_1b61e016_4_k_cu_4ae69973_348934cuda3std3__442_GLOBAL__N__1b61e016_4_k_cu_4ae69973_348936ignoreE:
	.zero		1
	.type		_ZN40_INTERNAL_1b61e016_4_k_cu_4ae69973_348934cute7productE,@object
	.size		_ZN40_INTERNAL_1b61e016_4_k_cu_4ae69973_348934cute7productE,(_ZN40_INTERNAL_1b61e016_4_k_cu_4ae69973_348934cuda3std3__45__cpo3endE - _ZN40_INTERNAL_1b61e016_4_k_cu_4ae69973_348934cute7productE)
_ZN40_INTERNAL_1b61e016_4_k_cu_4ae69973_348934cute7productE:
	.zero		1
	.type		_ZN40_INTERNAL_1b61e016_4_k_cu_4ae69973_348934cuda3std3__45__cpo3endE,@object
	.size		_ZN40_INTERNAL_1b61e016_4_k_cu_4ae69973_348934cuda3std3__45__cpo3endE,(_ZN40_INTERNAL_1b61e016_4_k_cu_4ae69973_348934cuda3std3__419piecewise_constructE - _ZN40_INTERNAL_1b61e016_4_k_cu_4ae69973_348934cuda3std3__45__cpo3endE)
_ZN40_INTERNAL_1b61e016_4_k_cu_4ae69973_348934cuda3std3__45__cpo3endE:
	.zero		1
	.type		_ZN40_INTERNAL_1b61e016_4_k_cu_4ae69973_348934cuda3std3__419piecewise_constructE,@object
	.size		_ZN40_INTERNAL_1b61e016_4_k_cu_4ae69973_348934cuda3std3__419piecewise_constructE,(_ZN40_INTERNAL_1b61e016_4_k_cu_4ae69973_348934cuda3std3__45__cpo4cendE - _ZN40_INTERNAL_1b61e016_4_k_cu_4ae69973_348934cuda3std3__419piecewise_constructE)
_ZN40_INTERNAL_1b61e016_4_k_cu_4ae69973_348934cuda3std3__419piecewise_constructE:
	.zero		1
	.type		_ZN40_INTERNAL_1b61e016_4_k_cu_4ae69973_348934cuda3std3__45__cpo4cendE,@object
	.size		_ZN40_INTERNAL_1b61e016_4_k_cu_4ae69973_348934cuda3std3__45__cpo4cendE,(_ZN40_INTERNAL_1b61e016_4_k_cu_4ae69973_348934cuda3std6ranges3__45__cpo4swapE - _ZN40_INTERNAL_1b61e016_4_k_cu_4ae69973_348934cuda3std3__45__cpo4cendE)
_ZN40_INTERNAL_1b61e016_4_k_cu_4ae69973_348934cuda3std3__45__cpo4cendE:
	.zero		1
	.type		_ZN40_INTERNAL_1b61e016_4_k_cu_4ae69973_348934cuda3std6ranges3__45__cpo4swapE,@object
	.size		_ZN40_INTERNAL_1b61e016_4_k_cu_4ae69973_348934cuda3std6ranges3__45__cpo4swapE,(.L_8 - _ZN40_INTERNAL_1b61e016_4_k_cu_4ae69973_348934cuda3std6ranges3__45__cpo4swapE)
_ZN40_INTERNAL_1b61e016_4_k_cu_4ae69973_348934cuda3std6ranges3__45__cpo4swapE:
	.zero		1
.L_8:


//--------------------- .nv.constant0._ZN7cutlass13device_kernelINS_4gemm6kernel13GemmUniversalIN4cute5tupleIJiiiiEEENS1_10collective13CollectiveMmaINS1_34MainloopSm90TmaGmmaWarpSpecializedILi18ENS5_IJNS4_1CILi1EEESB_SB_EEENS1_35KernelTmaWarpSpecializedCooperativeEEENS5_IJNSA_ILi256EEENSA_ILi128EEENSA_ILi32EEEEEEaNS5_IJlSB_lEEEaSJ_NS4_8TiledMMAINS4_8MMA_AtomIJNS4_4SM904GMMA27MMA_64x128x32_S32S8S8_SS_TNEEEENS4_6LayoutINS5_IJNSA_ILi2EEESB_SB_EEENS5_IJSB_NSA_ILi0EEEST_EEEEENS5_IJNS4_10UnderscoreESW_SW_EEEEENS4_13SM90_TMA_LOADENS4_14ComposedLayoutINS4_7SwizzleILi1ELi4ELi3EEENS4_18smem_ptr_flag_bitsILi8EEENSQ_INS5_IJNSA_ILi8EEESH_EEENS5_IJSH_SB_EEEEEEEvNS4_8identityESZ_S19_vS1A_EENS_8epilogue10collective6detail29Sm90TmaWarpSpecializedAdapterINS1D_15DefaultEpilogueIaSJ_SJ_NS1C_6thread17LinearCombinationIaLi1EiiLNS1H_9ScaleType4KindE0ELNS_15FloatRoundStyleE2EaEENS1_15EpilogueDefaultEEEEEvvEEEEvNT_6ParamsE --------------------------
	.section	.nv.constant0._ZN7cutlass13device_kernelINS_4gemm6kernel13GemmUniversalIN4cute5tupleIJiiiiEEENS1_10collective13CollectiveMmaINS1_34MainloopSm90TmaGmmaWarpSpecializedILi18ENS5_IJNS4_1CILi1EEESB_SB_EEENS1_35KernelTmaWarpSpecializedCooperativeEEENS5_IJNSA_ILi256EEENSA_ILi128EEENSA_ILi32EEEEEEaNS5_IJlSB_lEEEaSJ_NS4_8TiledMMAINS4_8MMA_AtomIJNS4_4SM904GMMA27MMA_64x128x32_S32S8S8_SS_TNEEEENS4_6LayoutINS5_IJNSA_ILi2EEESB_SB_EEENS5_IJSB_NSA_ILi0EEEST_EEEEENS5_IJNS4_10UnderscoreESW_SW_EEEEENS4_13SM90_TMA_LOADENS4_14ComposedLayoutINS4_7SwizzleILi1ELi4ELi3EEENS4_18smem_ptr_flag_bitsILi8EEENSQ_INS5_IJNSA_ILi8EEESH_EEENS5_IJSH_SB_EEEEEEEvNS4_8identityESZ_S19_vS1A_EENS_8epilogue10collective6detail29Sm90TmaWarpSpecializedAdapterINS1D_15DefaultEpilogueIaSJ_SJ_NS1C_6thread17LinearCombinationIaLi1EiiLNS1H_9ScaleType4KindE0ELNS_15FloatRoundStyleE2EaEENS1_15EpilogueDefaultEEEEEvvEEEEvNT_6ParamsE,"a",@progbits
	.sectionflags	@""
	.align	4
.nv.constant0._ZN7cutlass13device_kernelINS_4gemm6kernel13GemmUniversalIN4cute5tupleIJiiiiEEENS1_10collective13CollectiveMmaINS1_34MainloopSm90TmaGmmaWarpSpecializedILi18ENS5_IJNS4_1CILi1EEESB_SB_EEENS1_35KernelTmaWarpSpecializedCooperativeEEENS5_IJNSA_ILi256EEENSA_ILi128EEENSA_ILi32EEEEEEaNS5_IJlSB_lEEEaSJ_NS4_8TiledMMAINS4_8MMA_AtomIJNS4_4SM904GMMA27MMA_64x128x32_S32S8S8_SS_TNEEEENS4_6LayoutINS5_IJNSA_ILi2EEESB_SB_EEENS5_IJSB_NSA_ILi0EEEST_EEEEENS5_IJNS4_10UnderscoreESW_SW_EEEEENS4_13SM90_TMA_LOADENS4_14ComposedLayoutINS4_7SwizzleILi1ELi4ELi3EEENS4_18smem_ptr_flag_bitsILi8EEENSQ_INS5_IJNSA_ILi8EEESH_EEENS5_IJSH_SB_EEEEEEEvNS4_8identityESZ_S19_vS1A_EENS_8epilogue10collective6detail29Sm90TmaWarpSpecializedAdapterINS1D_15DefaultEpilogueIaSJ_SJ_NS1C_6thread17LinearCombinationIaLi1EiiLNS1H_9ScaleType4KindE0ELNS_15FloatRoundStyleE2EaEENS1_15EpilogueDefaultEEEEEvvEEEEvNT_6ParamsE:
	.zero		1664


//--------------------- SYMBOLS --------------------------

	.type		.nv.reservedSmem.offset0,@object
	.size		.nv.reservedSmem.offset0,0x4
	.type		__assertfail,@function
